	.target	sm_100a

	.elftype	@"ET_EXEC"


//--------------------- .note.nv.tkinfo           --------------------------
	.section	.note.nv.tkinfo,"",@"SHT_NOTE"
	.sectionflags	@"SHF_NOTE_NV_TKINFO"
	.tkinfo
        /*0018*/ 	.word	0x00000002
        /*0030*/ 	.string	""
        /*0030*/ 	.string	"ptxas"
        /*0030*/ 	.string	"Cuda compilation tools, release 13.0, V13.0.88"
        /*0030*/ 	.string	"Build cuda_13.0.r13.0/compiler.36424714_0"
        /*0030*/ 	.string	"-arch sm_100a -m 64 "



//--------------------- .note.nv.cuinfo           --------------------------
	.section	.note.nv.cuinfo,"",@"SHT_NOTE"
	.sectionflags	@"SHF_NOTE_NV_CUINFO"
        /*0018*/ 	.short	0x0002
        /*001a*/ 	.short	0x0064
        /*001c*/ 	.short	0x0082
	.zero		2


//--------------------- .nv.info                  --------------------------
	.section	.nv.info,"",@"SHT_CUDA_INFO"
	.align	4


	//----- nvinfo : EIATTR_REGCOUNT
	.align		4
        /*0000*/ 	.byte	0x04, 0x2f
        /*0002*/ 	.short	(.L_19 - .L_18)
	.align		4
.L_18:
        /*0004*/ 	.word	index@(_ZN7cutlass13device_kernelINS_4gemm6kernel13GemmUniversalIN4cute5tupleIJiiiiEEENS1_10collective13CollectiveMmaINS1_35MainloopSm100TmaUmmaWarpSpecializedILi26ELi2ELi4ENS5_IJNS4_1CILi2EEENSA_ILi1EEESC_EEEEENS5_IJNSA_ILi128EEESF_NSA_ILi64EEEEEENS_12float_e4m3_tENS5_IJlSC_lEEESI_SJ_NS4_8TiledMMAINS4_8MMA_AtomIJNS4_10MMA_TraitsINS4_25SM100_MMA_F8F6F4_2x1SM_SSEJSI_SI_fSF_SF_NS4_17integral_constantINS4_4UMMA5MajorELSQ_0EEESR_NSO_INSP_7ScaleInELSS_0EEEST_EEEEEENS4_6LayoutINS5_IJSC_SC_SC_EEENS5_IJNSA_ILi0EEESY_SY_EEEEENS5_IJNS4_10UnderscoreES11_S11_EEEEENS4_18SM100_TMA_2SM_LOADENS4_14ComposedLayoutINS4_7SwizzleILi2ELi4ELi3EEENS4_18smem_ptr_flag_bitsILi8EEENSW_INS5_IJNSA_ILi8EEESG_EEENS5_IJSG_SC_EEEEEEEvNS4_8identityES14_S1E_vS1F_EENS_8epilogue10collective18CollectiveEpilogueINS1H_23Sm100TmaWarpSpecializedILi2ELi2ELi32ELb0ELb0EEEJNS5_IJSG_SF_SG_EEENS5_IJNSW_ISG_SC_EENSW_INS5_IJNSA_ILi32EEESB_EEENS5_IJSC_SG_EEEEEEEESI_SJ_SI_SJ_NS1H_6fusion15FusionCallbacksIS1L_NS1T_13LinCombEltActINS1H_6thread4GELUESI_fSI_fLNS_15FloatRoundStyleE2EEES1M_S1S_JEEENS4_5SM1004TMEM4LOAD26SM100_TMEM_LOAD_32dp32b32xENS4_13SM90_TMA_LOADENS15_INS16_ILi1ELi4ELi3EEES19_NSW_INS5_IJS1A_S1O_EEENS5_IJS1O_SC_EEEEEEENS4_39AutoVectorizingCopyWithAssumedAlignmentILi128EEENS4_14SM90_TMA_STOREES2A_S2C_S2C_EEEvvEEEEvNT_6ParamsE)
        /*0008*/ 	.word	0x00000079


	//----- nvinfo : EIATTR_FRAME_SIZE
	.align		4
.L_19:
        /*000c*/ 	.byte	0x04, 0x11
        /*000e*/ 	.short	(.L_21 - .L_20)
	.align		4
.L_20:
        /*0010*/ 	.word	index@($__internal_2_$__cuda_sm10x_tcgen05_guardrail_trap_unallocated_columns_being_dealloced)
        /*0014*/ 	.word	0x00000000


	//----- nvinfo : EIATTR_FRAME_SIZE
	.align		4
.L_21:
        /*0018*/ 	.byte	0x04, 0x11
        /*001a*/ 	.short	(.L_23 - .L_22)
	.align		4
.L_22:
        /*001c*/ 	.word	index@($__internal_1_$__cuda_sm10x_tcgen05_guardrail_trap_phase_invalid_during_alloc)
        /*0020*/ 	.word	0x00000000


	//----- nvinfo : EIATTR_FRAME_SIZE
	.align		4
.L_23:
        /*0024*/ 	.byte	0x04, 0x11
        /*0026*/ 	.short	(.L_25 - .L_24)
	.align		4
.L_24:
        /*0028*/ 	.word	index@($__internal_0_$__cuda_sm10x_tcgen05_guardrail_trap_col_being_dealloced_not_returned_by_alloc)
        /*002c*/ 	.word	0x00000000


	//----- nvinfo : EIATTR_FRAME_SIZE
	.align		4
.L_25:
        /*0030*/ 	.byte	0x04, 0x11
        /*0032*/ 	.short	(.L_27 - .L_26)
	.align		4
.L_26:
        /*0034*/ 	.word	index@(_ZN7cutlass13device_kernelINS_4gemm6kernel13GemmUniversalIN4cute5tupleIJiiiiEEENS1_10collective13CollectiveMmaINS1_35MainloopSm100TmaUmmaWarpSpecializedILi26ELi2ELi4ENS5_IJNS4_1CILi2EEENSA_ILi1EEESC_EEEEENS5_IJNSA_ILi128EEESF_NSA_ILi64EEEEEENS_12float_e4m3_tENS5_IJlSC_lEEESI_SJ_NS4_8TiledMMAINS4_8MMA_AtomIJNS4_10MMA_TraitsINS4_25SM100_MMA_F8F6F4_2x1SM_SSEJSI_SI_fSF_SF_NS4_17integral_constantINS4_4UMMA5MajorELSQ_0EEESR_NSO_INSP_7ScaleInELSS_0EEEST_EEEEEENS4_6LayoutINS5_IJSC_SC_SC_EEENS5_IJNSA_ILi0EEESY_SY_EEEEENS5_IJNS4_10UnderscoreES11_S11_EEEEENS4_18SM100_TMA_2SM_LOADENS4_14ComposedLayoutINS4_7SwizzleILi2ELi4ELi3EEENS4_18smem_ptr_flag_bitsILi8EEENSW_INS5_IJNSA_ILi8EEESG_EEENS5_IJSG_SC_EEEEEEEvNS4_8identityES14_S1E_vS1F_EENS_8epilogue10collective18CollectiveEpilogueINS1H_23Sm100TmaWarpSpecializedILi2ELi2ELi32ELb0ELb0EEEJNS5_IJSG_SF_SG_EEENS5_IJNSW_ISG_SC_EENSW_INS5_IJNSA_ILi32EEESB_EEENS5_IJSC_SG_EEEEEEEESI_SJ_SI_SJ_NS1H_6fusion15FusionCallbacksIS1L_NS1T_13LinCombEltActINS1H_6thread4GELUESI_fSI_fLNS_15FloatRoundStyleE2EEES1M_S1S_JEEENS4_5SM1004TMEM4LOAD26SM100_TMEM_LOAD_32dp32b32xENS4_13SM90_TMA_LOADENS15_INS16_ILi1ELi4ELi3EEES19_NSW_INS5_IJS1A_S1O_EEENS5_IJS1O_SC_EEEEEEENS4_39AutoVectorizingCopyWithAssumedAlignmentILi128EEENS4_14SM90_TMA_STOREES2A_S2C_S2C_EEEvvEEEEvNT_6ParamsE)
        /*0038*/ 	.word	0x00000000


	//----- nvinfo : EIATTR_MIN_STACK_SIZE
	.align		4
.L_27:
        /*003c*/ 	.byte	0x04, 0x12
        /*003e*/ 	.short	(.L_29 - .L_28)
	.align		4
.L_28:
        /*0040*/ 	.word	index@(_ZN7cutlass13device_kernelINS_4gemm6kernel13GemmUniversalIN4cute5tupleIJiiiiEEENS1_10collective13CollectiveMmaINS1_35MainloopSm100TmaUmmaWarpSpecializedILi26ELi2ELi4ENS5_IJNS4_1CILi2EEENSA_ILi1EEESC_EEEEENS5_IJNSA_ILi128EEESF_NSA_ILi64EEEEEENS_12float_e4m3_tENS5_IJlSC_lEEESI_SJ_NS4_8TiledMMAINS4_8MMA_AtomIJNS4_10MMA_TraitsINS4_25SM100_MMA_F8F6F4_2x1SM_SSEJSI_SI_fSF_SF_NS4_17integral_constantINS4_4UMMA5MajorELSQ_0EEESR_NSO_INSP_7ScaleInELSS_0EEEST_EEEEEENS4_6LayoutINS5_IJSC_SC_SC_EEENS5_IJNSA_ILi0EEESY_SY_EEEEENS5_IJNS4_10UnderscoreES11_S11_EEEEENS4_18SM100_TMA_2SM_LOADENS4_14ComposedLayoutINS4_7SwizzleILi2ELi4ELi3EEENS4_18smem_ptr_flag_bitsILi8EEENSW_INS5_IJNSA_ILi8EEESG_EEENS5_IJSG_SC_EEEEEEEvNS4_8identityES14_S1E_vS1F_EENS_8epilogue10collective18CollectiveEpilogueINS1H_23Sm100TmaWarpSpecializedILi2ELi2ELi32ELb0ELb0EEEJNS5_IJSG_SF_SG_EEENS5_IJNSW_ISG_SC_EENSW_INS5_IJNSA_ILi32EEESB_EEENS5_IJSC_SG_EEEEEEEESI_SJ_SI_SJ_NS1H_6fusion15FusionCallbacksIS1L_NS1T_13LinCombEltActINS1H_6thread4GELUESI_fSI_fLNS_15FloatRoundStyleE2EEES1M_S1S_JEEENS4_5SM1004TMEM4LOAD26SM100_TMEM_LOAD_32dp32b32xENS4_13SM90_TMA_LOADENS15_INS16_ILi1ELi4ELi3EEES19_NSW_INS5_IJS1A_S1O_EEENS5_IJS1O_SC_EEEEEEENS4_39AutoVectorizingCopyWithAssumedAlignmentILi128EEENS4_14SM90_TMA_STOREES2A_S2C_S2C_EEEvvEEEEvNT_6ParamsE)
        /*0044*/ 	.word	0x00000000
.L_29:


//--------------------- .nv.compat                --------------------------
	.section	.nv.compat,"",@"SHT_CUDA_COMPAT_INFO"
	.align	4
        /*0000*/ 	.byte	0x02, 0x09, 0x01, 0x00, 0x02, 0x02, 0x02, 0x00, 0x02, 0x05, 0x05, 0x00, 0x03, 0x07, 0x01, 0x01
        /*0010*/ 	.byte	0x02, 0x03, 0x01, 0x00, 0x02, 0x06, 0x01, 0x00, 0x04, 0x0b, 0x08, 0x00, 0x01, 0x00, 0x00, 0x00
        /*0020*/ 	.byte	0x00, 0x00, 0x00, 0x00


//--------------------- .nv.info._ZN7cutlass13device_kernelINS_4gemm6kernel13GemmUniversalIN4cute5tupleIJiiiiEEENS1_10collective13CollectiveMmaINS1_35MainloopSm100TmaUmmaWarpSpecializedILi26ELi2ELi4ENS5_IJNS4_1CILi2EEENSA_ILi1EEESC_EEEEENS5_IJNSA_ILi128EEESF_NSA_ILi64EEEEEENS_12float_e4m3_tENS5_IJlSC_lEEESI_SJ_NS4_8TiledMMAINS4_8MMA_AtomIJNS4_10MMA_TraitsINS4_25SM100_MMA_F8F6F4_2x1SM_SSEJSI_SI_fSF_SF_NS4_17integral_constantINS4_4UMMA5MajorELSQ_0EEESR_NSO_INSP_7ScaleInELSS_0EEEST_EEEEEENS4_6LayoutINS5_IJSC_SC_SC_EEENS5_IJNSA_ILi0EEESY_SY_EEEEENS5_IJNS4_10UnderscoreES11_S11_EEEEENS4_18SM100_TMA_2SM_LOADENS4_14ComposedLayoutINS4_7SwizzleILi2ELi4ELi3EEENS4_18smem_ptr_flag_bitsILi8EEENSW_INS5_IJNSA_ILi8EEESG_EEENS5_IJSG_SC_EEEEEEEvNS4_8identityES14_S1E_vS1F_EENS_8epilogue10collective18CollectiveEpilogueINS1H_23Sm100TmaWarpSpecializedILi2ELi2ELi32ELb0ELb0EEEJNS5_IJSG_SF_SG_EEENS5_IJNSW_ISG_SC_EENSW_INS5_IJNSA_ILi32EEESB_EEENS5_IJSC_SG_EEEEEEEESI_SJ_SI_SJ_NS1H_6fusion15FusionCallbacksIS1L_NS1T_13LinCombEltActINS1H_6thread4GELUESI_fSI_fLNS_15FloatRoundStyleE2EEES1M_S1S_JEEENS4_5SM1004TMEM4LOAD26SM100_TMEM_LOAD_32dp32b32xENS4_13SM90_TMA_LOADENS15_INS16_ILi1ELi4ELi3EEES19_NSW_INS5_IJS1A_S1O_EEENS5_IJS1O_SC_EEEEEEENS4_39AutoVectorizingCopyWithAssumedAlignmentILi128EEENS4_14SM90_TMA_STOREES2A_S2C_S2C_EEEvvEEEEvNT_6ParamsE --------------------------
	.section	.nv.info._ZN7cutlass13device_kernelINS_4gemm6kernel13GemmUniversalIN4cute5tupleIJiiiiEEENS1_10collective13CollectiveMmaINS1_35MainloopSm100TmaUmmaWarpSpecializedILi26ELi2ELi4ENS5_IJNS4_1CILi2EEENSA_ILi1EEESC_EEEEENS5_IJNSA_ILi128EEESF_NSA_ILi64EEEEEENS_12float_e4m3_tENS5_IJlSC_lEEESI_SJ_NS4_8TiledMMAINS4_8MMA_AtomIJNS4_10MMA_TraitsINS4_25SM100_MMA_F8F6F4_2x1SM_SSEJSI_SI_fSF_SF_NS4_17integral_constantINS4_4UMMA5MajorELSQ_0EEESR_NSO_INSP_7ScaleInELSS_0EEEST_EEEEEENS4_6LayoutINS5_IJSC_SC_SC_EEENS5_IJNSA_ILi0EEESY_SY_EEEEENS5_IJNS4_10UnderscoreES11_S11_EEEEENS4_18SM100_TMA_2SM_LOADENS4_14ComposedLayoutINS4_7SwizzleILi2ELi4ELi3EEENS4_18smem_ptr_flag_bitsILi8EEENSW_INS5_IJNSA_ILi8EEESG_EEENS5_IJSG_SC_EEEEEEEvNS4_8identityES14_S1E_vS1F_EENS_8epilogue10collective18CollectiveEpilogueINS1H_23Sm100TmaWarpSpecializedILi2ELi2ELi32ELb0ELb0EEEJNS5_IJSG_SF_SG_EEENS5_IJNSW_ISG_SC_EENSW_INS5_IJNSA_ILi32EEESB_EEENS5_IJSC_SG_EEEEEEEESI_SJ_SI_SJ_NS1H_6fusion15FusionCallbacksIS1L_NS1T_13LinCombEltActINS1H_6thread4GELUESI_fSI_fLNS_15FloatRoundStyleE2EEES1M_S1S_JEEENS4_5SM1004TMEM4LOAD26SM100_TMEM_LOAD_32dp32b32xENS4_13SM90_TMA_LOADENS15_INS16_ILi1ELi4ELi3EEES19_NSW_INS5_IJS1A_S1O_EEENS5_IJS1O_SC_EEEEEEENS4_39AutoVectorizingCopyWithAssumedAlignmentILi128EEENS4_14SM90_TMA_STOREES2A_S2C_S2C_EEEvvEEEEvNT_6ParamsE,"",@"SHT_CUDA_INFO"
	.sectionflags	@""
	.align	4


	//----- nvinfo : EIATTR_CUDA_API_VERSION
	.align		4
        /*0000*/ 	.byte	0x04, 0x37
        /*0002*/ 	.short	(.L_31 - .L_30)
.L_30:
        /*0004*/ 	.word	0x00000082


	//----- nvinfo : EIATTR_KPARAM_INFO
	.align		4
.L_31:
        /*0008*/ 	.byte	0x04, 0x17
        /*000a*/ 	.short	(.L_33 - .L_32)
.L_32:
        /*000c*/ 	.word	0x00000000
        /*0010*/ 	.short	0x0000
        /*0012*/ 	.short	0x0000
        /*0014*/ 	.byte	0x00, 0xf0, 0x01, 0x20


	//----- nvinfo : EIATTR_AT_ENTRY_FRAGMENTS
	.align		4
.L_33:
        /*0018*/ 	.byte	0x04, 0x4f
        /*001a*/ 	.short	(.L_35 - .L_34)


	//   ....[0]....
.L_34:
        /*001c*/ 	.word	0x00000007


	//----- nvinfo : EIATTR_RESERVED_SMEM_USED
	.align		4
.L_35:
        /*0020*/ 	.byte	0x01, 0x41
	.zero		2


	//----- nvinfo : EIATTR_SPARSE_MMA_MASK
	.align		4
        /*0024*/ 	.byte	0x03, 0x50
        /*0026*/ 	.short	0x0000


	//----- nvinfo : EIATTR_TCGEN05_2CTA_USED
	.align		4
        /*0028*/ 	.byte	0x01, 0x52
	.zero		2


	//----- nvinfo : EIATTR_MAXREG_COUNT
	.align		4
        /*002c*/ 	.byte	0x03, 0x1b
        /*002e*/ 	.short	0x00ff


	//----- nvinfo : EIATTR_NUM_BARRIERS
	.align		4
        /*0030*/ 	.byte	0x02, 0x4c
        /*0032*/ 	.byte	0x07
	.zero		1


	//----- nvinfo : EIATTR_EXTERNS
	.align		4
        /*0034*/ 	.byte	0x04, 0x0f
        /*0036*/ 	.short	(.L_37 - .L_36)


	//   ....[0]....
	.align		4
.L_36:
        /*0038*/ 	.word	index@(__assertfail)


	//----- nvinfo : EIATTR_MERCURY_ISA_VERSION
	.align		4
.L_37:
        /*003c*/ 	.byte	0x03, 0x5f
        /*003e*/ 	.short	0x0101


	//----- nvinfo : EIATTR_INT_WARP_WIDE_INSTR_OFFSETS
	.align		4
        /*0040*/ 	.byte	0x04, 0x31
        /*0042*/ 	.short	(.L_39 - .L_38)


	//   ....[0]....
.L_38:
        /*0044*/ 	.word	0x00000f90


	//   ....[1]....
        /*0048*/ 	.word	0x00001030


	//   ....[2]....
        /*004c*/ 	.word	0x00002340


	//   ....[3]....
        /*0050*/ 	.word	0x00004d90


	//   ....[4]....
        /*0054*/ 	.word	0x00004dc0


	//   ....[5]....
        /*0058*/ 	.word	0x00004e10


	//   ....[6]....
        /*005c*/ 	.word	0x00005720


	//   ....[7]....
        /*0060*/ 	.word	0x00005740


	//   ....[8]....
        /*0064*/ 	.word	0x00005810


	//   ....[9]....
        /*0068*/ 	.word	0x000059d0


	//   ....[10]....
        /*006c*/ 	.word	0x000059e0


	//   ....[11]....
        /*0070*/ 	.word	0x00005b70


	//----- nvinfo : EIATTR_COOP_GROUP_MASK_REGIDS
	.align		4
.L_39:
        /*0074*/ 	.byte	0x04, 0x29
        /*0076*/ 	.short	(.L_41 - .L_40)


	//   ....[0]....
.L_40:
        /*0078*/ 	.word	0xffffffff


	//   ....[1]....
        /*007c*/ 	.word	0xffffffff


	//   ....[2]....
        /*0080*/ 	.word	0xffffffff


	//   ....[3]....
        /*0084*/ 	.word	0xffffffff


	//   ....[4]....
        /*0088*/ 	.word	0xffffffff


	//   ....[5]....
        /*008c*/ 	.word	0xffffffff


	//   ....[6]....
        /*0090*/ 	.word	0xffffffff


	//   ....[7]....
        /*0094*/ 	.word	0xffffffff


	//   ....[8]....
        /*0098*/ 	.word	0xffffffff


	//   ....[9]....
        /*009c*/ 	.word	0xffffffff


	//   ....[10]....
        /*00a0*/ 	.word	0xffffffff


	//   ....[11]....
        /*00a4*/ 	.word	0xffffffff


	//   ....[12]....
        /*00a8*/ 	.word	0xffffffff


	//   ....[13]....
        /*00ac*/ 	.word	0xffffffff


	//----- nvinfo : EIATTR_COOP_GROUP_INSTR_OFFSETS
	.align		4
.L_41:
        /*00b0*/ 	.byte	0x04, 0x28
        /*00b2*/ 	.short	(.L_43 - .L_42)


	//   ....[0]....
.L_42:
        /*00b4*/ 	.word	0x000000c0


	//   ....[1]....
        /*00b8*/ 	.word	0x000004d0


	//   ....[2]....
        /*00bc*/ 	.word	0x00000940


	//   ....[3]....
        /*00c0*/ 	.word	0x00000a90


	//   ....[4]....
        /*00c4*/ 	.word	0x00000b80


	//   ....[5]....
        /*00c8*/ 	.word	0x00000ce0


	//   ....[6]....
        /*00cc*/ 	.word	0x00000e70


	//   ....[7]....
        /*00d0*/ 	.word	0x000010b0


	//   ....[8]....
        /*00d4*/ 	.word	0x00002220


	//   ....[9]....
        /*00d8*/ 	.word	0x00003c60


	//   ....[10]....
        /*00dc*/ 	.word	0x00004130


	//   ....[11]....
        /*00e0*/ 	.word	0x00004160


	//   ....[12]....
        /*00e4*/ 	.word	0x00004ca0


	//   ....[13]....
        /*00e8*/ 	.word	0x00004eb0


	//----- nvinfo : EIATTR_VRC_CTA_INIT_COUNT
	.align		4
.L_43:
        /*00ec*/ 	.byte	0x02, 0x4a
        /*00ee*/ 	.byte	0x80
	.zero		1


	//----- nvinfo : EIATTR_SYSCALL_OFFSETS
	.align		4
        /*00f0*/ 	.byte	0x04, 0x46
        /*00f2*/ 	.short	(.L_45 - .L_44)


	//   ....[0]....
.L_44:
        /*00f4*/ 	.word	0x00006560


	//   ....[1]....
        /*00f8*/ 	.word	0x00006680


	//   ....[2]....
        /*00fc*/ 	.word	0x000070c0


	//----- nvinfo : EIATTR_MBARRIER_INSTR_OFFSETS
	.align		4
.L_45:
        /*0100*/ 	.byte	0x04, 0x39
        /*0102*/ 	.short	(.L_47 - .L_46)


	//   ....[0]....
.L_46:
        /*0104*/ 	.word	0x000005e0
        /*0108*/ 	.word	0x000000ff
        /*010c*/ 	.word	0x00000000
        /*0110*/ 	.short	0x0100
        /*0112*/ 	.byte	0x08
	.zero		1


	//   ....[1]....
        /*0114*/ 	.word	0x000005f0
        /*0118*/ 	.word	0x000000ff
        /*011c*/ 	.word	0x000000d0
        /*0120*/ 	.short	0x0100
        /*0122*/ 	.byte	0x08
	.zero		1


	//   ....[2]....
        /*0124*/ 	.word	0x00000600
        /*0128*/ 	.word	0x000000ff
        /*012c*/ 	.word	0x00000008
        /*0130*/ 	.short	0x0100
        /*0132*/ 	.byte	0x08
	.zero		1


	//   ....[3]....
        /*0134*/ 	.word	0x00000610
        /*0138*/ 	.word	0x000000ff
        /*013c*/ 	.word	0x000000d8
        /*0140*/ 	.short	0x0100
        /*0142*/ 	.byte	0x08
	.zero		1


	//   ....[4]....
        /*0144*/ 	.word	0x00000620
        /*0148*/ 	.word	0x000000ff
        /*014c*/ 	.word	0x00000010
        /*0150*/ 	.short	0x0100
        /*0152*/ 	.byte	0x08
	.zero		1


	//   ....[5]....
        /*0154*/ 	.word	0x00000630
        /*0158*/ 	.word	0x000000ff
        /*015c*/ 	.word	0x000000e0
        /*0160*/ 	.short	0x0100
        /*0162*/ 	.byte	0x08
	.zero		1


	//   ....[6]....
        /*0164*/ 	.word	0x00000640
        /*0168*/ 	.word	0x000000ff
        /*016c*/ 	.word	0x00000018
        /*0170*/ 	.short	0x0100
        /*0172*/ 	.byte	0x08
	.zero		1


	//   ....[7]....
        /*0174*/ 	.word	0x00000650
        /*0178*/ 	.word	0x000000ff
        /*017c*/ 	.word	0x000000e8
        /*0180*/ 	.short	0x0100
        /*0182*/ 	.byte	0x08
	.zero		1


	//   ....[8]....
        /*0184*/ 	.word	0x00000660
        /*0188*/ 	.word	0x000000ff
        /*018c*/ 	.word	0x00000020
        /*0190*/ 	.short	0x0100
        /*0192*/ 	.byte	0x08
	.zero		1


	//   ....[9]....
        /*0194*/ 	.word	0x00000670
        /*0198*/ 	.word	0x000000ff
        /*019c*/ 	.word	0x000000f0
        /*01a0*/ 	.short	0x0100
        /*01a2*/ 	.byte	0x08
	.zero		1


	//   ....[10]....
        /*01a4*/ 	.word	0x00000680
        /*01a8*/ 	.word	0x000000ff
        /*01ac*/ 	.word	0x00000028
        /*01b0*/ 	.short	0x0100
        /*01b2*/ 	.byte	0x08
	.zero		1


	//   ....[11]....
        /*01b4*/ 	.word	0x00000690
        /*01b8*/ 	.word	0x000000ff
        /*01bc*/ 	.word	0x000000f8
        /*01c0*/ 	.short	0x0100
        /*01c2*/ 	.byte	0x08
	.zero		1


	//   ....[12]....
        /*01c4*/ 	.word	0x000006a0
        /*01c8*/ 	.word	0x000000ff
        /*01cc*/ 	.word	0x00000030
        /*01d0*/ 	.short	0x0100
        /*01d2*/ 	.byte	0x08
	.zero		1


	//   ....[13]....
        /*01d4*/ 	.word	0x000006b0
        /*01d8*/ 	.word	0x000000ff
        /*01dc*/ 	.word	0x00000100
        /*01e0*/ 	.short	0x0100
        /*01e2*/ 	.byte	0x08
	.zero		1


	//   ....[14]....
        /*01e4*/ 	.word	0x000006c0
        /*01e8*/ 	.word	0x000000ff
        /*01ec*/ 	.word	0x00000038
        /*01f0*/ 	.short	0x0100
        /*01f2*/ 	.byte	0x08
	.zero		1


	//   ....[15]....
        /*01f4*/ 	.word	0x000006d0
        /*01f8*/ 	.word	0x000000ff
        /*01fc*/ 	.word	0x00000108
        /*0200*/ 	.short	0x0100
        /*0202*/ 	.byte	0x08
	.zero		1


	//   ....[16]....
        /*0204*/ 	.word	0x000006e0
        /*0208*/ 	.word	0x000000ff
        /*020c*/ 	.word	0x00000040
        /*0210*/ 	.short	0x0100
        /*0212*/ 	.byte	0x08
	.zero		1


	//   ....[17]....
        /*0214*/ 	.word	0x000006f0
        /*0218*/ 	.word	0x000000ff
        /*021c*/ 	.word	0x00000110
        /*0220*/ 	.short	0x0100
        /*0222*/ 	.byte	0x08
	.zero		1


	//   ....[18]....
        /*0224*/ 	.word	0x00000700
        /*0228*/ 	.word	0x000000ff
        /*022c*/ 	.word	0x00000048
        /*0230*/ 	.short	0x0100
        /*0232*/ 	.byte	0x08
	.zero		1


	//   ....[19]....
        /*0234*/ 	.word	0x00000710
        /*0238*/ 	.word	0x000000ff
        /*023c*/ 	.word	0x00000118
        /*0240*/ 	.short	0x0100
        /*0242*/ 	.byte	0x08
	.zero		1


	//   ....[20]....
        /*0244*/ 	.word	0x00000720
        /*0248*/ 	.word	0x000000ff
        /*024c*/ 	.word	0x00000050
        /*0250*/ 	.short	0x0100
        /*0252*/ 	.byte	0x08
	.zero		1


	//   ....[21]....
        /*0254*/ 	.word	0x00000730
        /*0258*/ 	.word	0x000000ff
        /*025c*/ 	.word	0x00000120
        /*0260*/ 	.short	0x0100
        /*0262*/ 	.byte	0x08
	.zero		1


	//   ....[22]....
        /*0264*/ 	.word	0x00000740
        /*0268*/ 	.word	0x000000ff
        /*026c*/ 	.word	0x00000058
        /*0270*/ 	.short	0x0100
        /*0272*/ 	.byte	0x08
	.zero		1


	//   ....[23]....
        /*0274*/ 	.word	0x00000750
        /*0278*/ 	.word	0x000000ff
        /*027c*/ 	.word	0x00000128
        /*0280*/ 	.short	0x0100
        /*0282*/ 	.byte	0x08
	.zero		1


	//   ....[24]....
        /*0284*/ 	.word	0x00000760
        /*0288*/ 	.word	0x000000ff
        /*028c*/ 	.word	0x00000060
        /*0290*/ 	.short	0x0100
        /*0292*/ 	.byte	0x08
	.zero		1


	//   ....[25]....
        /*0294*/ 	.word	0x00000770
        /*0298*/ 	.word	0x000000ff
        /*029c*/ 	.word	0x00000130
        /*02a0*/ 	.short	0x0100
        /*02a2*/ 	.byte	0x08
	.zero		1


	//   ....[26]....
        /*02a4*/ 	.word	0x00000780
        /*02a8*/ 	.word	0x000000ff
        /*02ac*/ 	.word	0x00000068
        /*02b0*/ 	.short	0x0100
        /*02b2*/ 	.byte	0x08
	.zero		1


	//   ....[27]....
        /*02b4*/ 	.word	0x00000790
        /*02b8*/ 	.word	0x000000ff
        /*02bc*/ 	.word	0x00000138
        /*02c0*/ 	.short	0x0100
        /*02c2*/ 	.byte	0x08
	.zero		1


	//   ....[28]....
        /*02c4*/ 	.word	0x000007a0
        /*02c8*/ 	.word	0x000000ff
        /*02cc*/ 	.word	0x00000070
        /*02d0*/ 	.short	0x0100
        /*02d2*/ 	.byte	0x08
	.zero		1


	//   ....[29]....
        /*02d4*/ 	.word	0x000007b0
        /*02d8*/ 	.word	0x000000ff
        /*02dc*/ 	.word	0x00000140
        /*02e0*/ 	.short	0x0100
        /*02e2*/ 	.byte	0x08
	.zero		1


	//   ....[30]....
        /*02e4*/ 	.word	0x000007c0
        /*02e8*/ 	.word	0x000000ff
        /*02ec*/ 	.word	0x00000078
        /*02f0*/ 	.short	0x0100
        /*02f2*/ 	.byte	0x08
	.zero		1


	//   ....[31]....
        /*02f4*/ 	.word	0x000007d0
        /*02f8*/ 	.word	0x000000ff
        /*02fc*/ 	.word	0x00000148
        /*0300*/ 	.short	0x0100
        /*0302*/ 	.byte	0x08
	.zero		1


	//   ....[32]....
        /*0304*/ 	.word	0x000007e0
        /*0308*/ 	.word	0x000000ff
        /*030c*/ 	.word	0x00000080
        /*0310*/ 	.short	0x0100
        /*0312*/ 	.byte	0x08
	.zero		1


	//   ....[33]....
        /*0314*/ 	.word	0x000007f0
        /*0318*/ 	.word	0x000000ff
        /*031c*/ 	.word	0x00000150
        /*0320*/ 	.short	0x0100
        /*0322*/ 	.byte	0x08
	.zero		1


	//   ....[34]....
        /*0324*/ 	.word	0x00000800
        /*0328*/ 	.word	0x000000ff
        /*032c*/ 	.word	0x00000088
        /*0330*/ 	.short	0x0100
        /*0332*/ 	.byte	0x08
	.zero		1


	//   ....[35]....
        /*0334*/ 	.word	0x00000810
        /*0338*/ 	.word	0x000000ff
        /*033c*/ 	.word	0x00000158
        /*0340*/ 	.short	0x0100
        /*0342*/ 	.byte	0x08
	.zero		1


	//   ....[36]....
        /*0344*/ 	.word	0x00000820
        /*0348*/ 	.word	0x000000ff
        /*034c*/ 	.word	0x00000090
        /*0350*/ 	.short	0x0100
        /*0352*/ 	.byte	0x08
	.zero		1


	//   ....[37]....
        /*0354*/ 	.word	0x00000830
        /*0358*/ 	.word	0x000000ff
        /*035c*/ 	.word	0x00000160
        /*0360*/ 	.short	0x0100
        /*0362*/ 	.byte	0x08
	.zero		1


	//   ....[38]....
        /*0364*/ 	.word	0x00000840
        /*0368*/ 	.word	0x000000ff
        /*036c*/ 	.word	0x00000098
        /*0370*/ 	.short	0x0100
        /*0372*/ 	.byte	0x08
	.zero		1


	//   ....[39]....
        /*0374*/ 	.word	0x00000850
        /*0378*/ 	.word	0x000000ff
        /*037c*/ 	.word	0x00000168
        /*0380*/ 	.short	0x0100
        /*0382*/ 	.byte	0x08
	.zero		1


	//   ....[40]....
        /*0384*/ 	.word	0x00000860
        /*0388*/ 	.word	0x000000ff
        /*038c*/ 	.word	0x000000a0
        /*0390*/ 	.short	0x0100
        /*0392*/ 	.byte	0x08
	.zero		1


	//   ....[41]....
        /*0394*/ 	.word	0x00000870
        /*0398*/ 	.word	0x000000ff
        /*039c*/ 	.word	0x00000170
        /*03a0*/ 	.short	0x0100
        /*03a2*/ 	.byte	0x08
	.zero		1


	//   ....[42]....
        /*03a4*/ 	.word	0x00000880
        /*03a8*/ 	.word	0x000000ff
        /*03ac*/ 	.word	0x000000a8
        /*03b0*/ 	.short	0x0100
        /*03b2*/ 	.byte	0x08
	.zero		1


	//   ....[43]....
        /*03b4*/ 	.word	0x00000890
        /*03b8*/ 	.word	0x000000ff
        /*03bc*/ 	.word	0x00000178
        /*03c0*/ 	.short	0x0100
        /*03c2*/ 	.byte	0x08
	.zero		1


	//   ....[44]....
        /*03c4*/ 	.word	0x000008a0
        /*03c8*/ 	.word	0x000000ff
        /*03cc*/ 	.word	0x000000b0
        /*03d0*/ 	.short	0x0100
        /*03d2*/ 	.byte	0x08
	.zero		1


	//   ....[45]....
        /*03d4*/ 	.word	0x000008b0
        /*03d8*/ 	.word	0x000000ff
        /*03dc*/ 	.word	0x00000180
        /*03e0*/ 	.short	0x0100
        /*03e2*/ 	.byte	0x08
	.zero		1


	//   ....[46]....
        /*03e4*/ 	.word	0x000008c0
        /*03e8*/ 	.word	0x000000ff
        /*03ec*/ 	.word	0x000000b8
        /*03f0*/ 	.short	0x0100
        /*03f2*/ 	.byte	0x08
	.zero		1


	//   ....[47]....
        /*03f4*/ 	.word	0x000008d0
        /*03f8*/ 	.word	0x000000ff
        /*03fc*/ 	.word	0x00000188
        /*0400*/ 	.short	0x0100
        /*0402*/ 	.byte	0x08
	.zero		1


	//   ....[48]....
        /*0404*/ 	.word	0x000008e0
        /*0408*/ 	.word	0x000000ff
        /*040c*/ 	.word	0x000000c0
        /*0410*/ 	.short	0x0100
        /*0412*/ 	.byte	0x08
	.zero		1


	//   ....[49]....
        /*0414*/ 	.word	0x000008f0
        /*0418*/ 	.word	0x000000ff
        /*041c*/ 	.word	0x00000190
        /*0420*/ 	.short	0x0100
        /*0422*/ 	.byte	0x08
	.zero		1


	//   ....[50]....
        /*0424*/ 	.word	0x00000900
        /*0428*/ 	.word	0x000000ff
        /*042c*/ 	.word	0x000000c8
        /*0430*/ 	.short	0x0100
        /*0432*/ 	.byte	0x08
	.zero		1


	//   ....[51]....
        /*0434*/ 	.word	0x00000910
        /*0438*/ 	.word	0x000000ff
        /*043c*/ 	.word	0x00000198
        /*0440*/ 	.short	0x0100
        /*0442*/ 	.byte	0x08
	.zero		1


	//   ....[52]....
        /*0444*/ 	.word	0x00000a40
        /*0448*/ 	.word	0x000000ff
        /*044c*/ 	.word	0x000001a0
        /*0450*/ 	.short	0x0100
        /*0452*/ 	.byte	0x09
	.zero		1


	//   ....[53]....
        /*0454*/ 	.word	0x00000a50
        /*0458*/ 	.word	0x000000ff
        /*045c*/ 	.word	0x000001b0
        /*0460*/ 	.short	0x0100
        /*0462*/ 	.byte	0x09
	.zero		1


	//   ....[54]....
        /*0464*/ 	.word	0x00000a60
        /*0468*/ 	.word	0x000000ff
        /*046c*/ 	.word	0x000001a8
        /*0470*/ 	.short	0x0100
        /*0472*/ 	.byte	0x09
	.zero		1


	//   ....[55]....
        /*0474*/ 	.word	0x00000a70
        /*0478*/ 	.word	0x000000ff
        /*047c*/ 	.word	0x000001b8
        /*0480*/ 	.short	0x0100
        /*0482*/ 	.byte	0x09
	.zero		1


	//   ....[56]....
        /*0484*/ 	.word	0x00000b50
        /*0488*/ 	.word	0x000000ff
        /*048c*/ 	.word	0x000001c0
        /*0490*/ 	.short	0x0100
        /*0492*/ 	.byte	0x08
	.zero		1


	//   ....[57]....
        /*0494*/ 	.word	0x00000b60
        /*0498*/ 	.word	0x000000ff
        /*049c*/ 	.word	0x000001c8
        /*04a0*/ 	.short	0x0100
        /*04a2*/ 	.byte	0x08
	.zero		1


	//   ....[58]....
        /*04a4*/ 	.word	0x00000c90
        /*04a8*/ 	.word	0x000000ff
        /*04ac*/ 	.word	0x000001d0
        /*04b0*/ 	.short	0x0100
        /*04b2*/ 	.byte	0x08
	.zero		1


	//   ....[59]....
        /*04b4*/ 	.word	0x00000ca0
        /*04b8*/ 	.word	0x000000ff
        /*04bc*/ 	.word	0x000001e0
        /*04c0*/ 	.short	0x0100
        /*04c2*/ 	.byte	0x08
	.zero		1


	//   ....[60]....
        /*04c4*/ 	.word	0x00000cb0
        /*04c8*/ 	.word	0x000000ff
        /*04cc*/ 	.word	0x000001d8
        /*04d0*/ 	.short	0x0100
        /*04d2*/ 	.byte	0x08
	.zero		1


	//   ....[61]....
        /*04d4*/ 	.word	0x00000cc0
        /*04d8*/ 	.word	0x000000ff
        /*04dc*/ 	.word	0x000001e8
        /*04e0*/ 	.short	0x0100
        /*04e2*/ 	.byte	0x08
	.zero		1


	//   ....[62]....
        /*04e4*/ 	.word	0x00000de0
        /*04e8*/ 	.word	0x000000ff
        /*04ec*/ 	.word	0x000001f0
        /*04f0*/ 	.short	0x0100
        /*04f2*/ 	.byte	0x09
	.zero		1


	//   ....[63]....
        /*04f4*/ 	.word	0x00000df0
        /*04f8*/ 	.word	0x000000ff
        /*04fc*/ 	.word	0x00000210
        /*0500*/ 	.short	0x0100
        /*0502*/ 	.byte	0x09
	.zero		1


	//   ....[64]....
        /*0504*/ 	.word	0x00000e00
        /*0508*/ 	.word	0x000000ff
        /*050c*/ 	.word	0x000001f8
        /*0510*/ 	.short	0x0100
        /*0512*/ 	.byte	0x09
	.zero		1


	//   ....[65]....
        /*0514*/ 	.word	0x00000e10
        /*0518*/ 	.word	0x000000ff
        /*051c*/ 	.word	0x00000218
        /*0520*/ 	.short	0x0100
        /*0522*/ 	.byte	0x09
	.zero		1


	//   ....[66]....
        /*0524*/ 	.word	0x00000e20
        /*0528*/ 	.word	0x000000ff
        /*052c*/ 	.word	0x00000200
        /*0530*/ 	.short	0x0100
        /*0532*/ 	.byte	0x09
	.zero		1


	//   ....[67]....
        /*0534*/ 	.word	0x00000e30
        /*0538*/ 	.word	0x000000ff
        /*053c*/ 	.word	0x00000220
        /*0540*/ 	.short	0x0100
        /*0542*/ 	.byte	0x09
	.zero		1


	//   ....[68]....
        /*0544*/ 	.word	0x00000e40
        /*0548*/ 	.word	0x000000ff
        /*054c*/ 	.word	0x00000208
        /*0550*/ 	.short	0x0100
        /*0552*/ 	.byte	0x09
	.zero		1


	//   ....[69]....
        /*0554*/ 	.word	0x00000e50
        /*0558*/ 	.word	0x000000ff
        /*055c*/ 	.word	0x00000228
        /*0560*/ 	.short	0x0100
        /*0562*/ 	.byte	0x09
	.zero		1


	//   ....[70]....
        /*0564*/ 	.word	0x00000f40
        /*0568*/ 	.word	0x000000ff
        /*056c*/ 	.word	0x00000230
        /*0570*/ 	.short	0x0100
        /*0572*/ 	.byte	0x08
	.zero		1


	//   ....[71]....
        /*0574*/ 	.word	0x00000f50
        /*0578*/ 	.word	0x000000ff
        /*057c*/ 	.word	0x00000240
        /*0580*/ 	.short	0x0100
        /*0582*/ 	.byte	0x08
	.zero		1


	//   ....[72]....
        /*0584*/ 	.word	0x00000f60
        /*0588*/ 	.word	0x000000ff
        /*058c*/ 	.word	0x00000238
        /*0590*/ 	.short	0x0100
        /*0592*/ 	.byte	0x08
	.zero		1


	//   ....[73]....
        /*0594*/ 	.word	0x00000f70
        /*0598*/ 	.word	0x000000ff
        /*059c*/ 	.word	0x00000248
        /*05a0*/ 	.short	0x0100
        /*05a2*/ 	.byte	0x08
	.zero		1


	//   ....[74]....
        /*05a4*/ 	.word	0x00001060
        /*05a8*/ 	.word	0x000000ff
        /*05ac*/ 	.word	0x00000250
        /*05b0*/ 	.short	0x0100
        /*05b2*/ 	.byte	0x07
	.zero		1


	//   ....[75]....
        /*05b4*/ 	.word	0x00001a40
        /*05b8*/ 	.word	0x00000002
        /*05bc*/ 	.word	0x00000240
        /*05c0*/ 	.short	0x010a
        /*05c2*/ 	.byte	0xff
	.zero		1


	//   ....[76]....
        /*05c4*/ 	.word	0x00001a70
        /*05c8*/ 	.word	0x00000002
        /*05cc*/ 	.word	0x00000230
        /*05d0*/ 	.short	0x0101
        /*05d2*/ 	.byte	0xff
	.zero		1


	//   ....[77]....
        /*05d4*/ 	.word	0x00001b40
        /*05d8*/ 	.word	0x000000ff
        /*05dc*/ 	.word	0x000000d0
        /*05e0*/ 	.short	0x010a
        /*05e2*/ 	.byte	0x08
	.zero		1


	//   ....[78]....
        /*05e4*/ 	.word	0x00001c30
        /*05e8*/ 	.word	0x000000ff
        /*05ec*/ 	.word	0x000000d0
        /*05f0*/ 	.short	0x010a
        /*05f2*/ 	.byte	0x21
	.zero		1


	//   ....[79]....
        /*05f4*/ 	.word	0x00001df0
        /*05f8*/ 	.word	0x000000ff
        /*05fc*/ 	.word	0x000000d0
        /*0600*/ 	.short	0x010a
        /*0602*/ 	.byte	0x08
	.zero		1


	//   ....[80]....
        /*0604*/ 	.word	0x00001ef0
        /*0608*/ 	.word	0x000000ff
        /*060c*/ 	.word	0x000001c8
        /*0610*/ 	.short	0x0101
        /*0612*/ 	.byte	0x06
	.zero		1


	//   ....[81]....
        /*0614*/ 	.word	0x00001f00
        /*0618*/ 	.word	0x000000ff
        /*061c*/ 	.word	0x000000d0
        /*0620*/ 	.short	0x010a
        /*0622*/ 	.byte	0x08
	.zero		1


	//   ....[82]....
        /*0624*/ 	.word	0x00001f80
        /*0628*/ 	.word	0x000000ff
        /*062c*/ 	.word	0x000000d0
        /*0630*/ 	.short	0x010a
        /*0632*/ 	.byte	0x11
	.zero		1


	//   ....[83]....
        /*0634*/ 	.word	0x00002110
        /*0638*/ 	.word	0x000000ff
        /*063c*/ 	.word	0x000000d0
        /*0640*/ 	.short	0x010a
        /*0642*/ 	.byte	0x08
	.zero		1


	//   ....[84]....
        /*0644*/ 	.word	0x00002250
        /*0648*/ 	.word	0x00000002
        /*064c*/ 	.word	0x000001d0
        /*0650*/ 	.short	0x010a
        /*0652*/ 	.byte	0xff
	.zero		1


	//   ....[85]....
        /*0654*/ 	.word	0x00002310
        /*0658*/ 	.word	0x00000002
        /*065c*/ 	.word	0x00000000
        /*0660*/ 	.short	0x0101
        /*0662*/ 	.byte	0xff
	.zero		1


	//   ....[86]....
        /*0664*/ 	.word	0x00002870
        /*0668*/ 	.word	0x000000ff
        /*066c*/ 	.word	0x00000000
        /*0670*/ 	.short	0x010a
        /*0672*/ 	.byte	0x04
	.zero		1


	//   ....[87]....
        /*0674*/ 	.word	0x00002900
        /*0678*/ 	.word	0x000000ff
        /*067c*/ 	.word	0x00000000
        /*0680*/ 	.short	0x010a
        /*0682*/ 	.byte	0x04
	.zero		1


	//   ....[88]....
        /*0684*/ 	.word	0x00002990
        /*0688*/ 	.word	0x000000ff
        /*068c*/ 	.word	0x00000000
        /*0690*/ 	.short	0x010a
        /*0692*/ 	.byte	0x04
	.zero		1


	//   ....[89]....
        /*0694*/ 	.word	0x00002a20
        /*0698*/ 	.word	0x000000ff
        /*069c*/ 	.word	0x00000000
        /*06a0*/ 	.short	0x010a
        /*06a2*/ 	.byte	0x04
	.zero		1


	//   ....[90]....
        /*06a4*/ 	.word	0x00002ab0
        /*06a8*/ 	.word	0x000000ff
        /*06ac*/ 	.word	0x00000000
        /*06b0*/ 	.short	0x010a
        /*06b2*/ 	.byte	0x04
	.zero		1


	//   ....[91]....
        /*06b4*/ 	.word	0x00002b40
        /*06b8*/ 	.word	0x000000ff
        /*06bc*/ 	.word	0x00000000
        /*06c0*/ 	.short	0x010a
        /*06c2*/ 	.byte	0x04
	.zero		1


	//   ....[92]....
        /*06c4*/ 	.word	0x00002bd0
        /*06c8*/ 	.word	0x000000ff
        /*06cc*/ 	.word	0x00000000
        /*06d0*/ 	.short	0x010a
        /*06d2*/ 	.byte	0x04
	.zero		1


	//   ....[93]....
        /*06d4*/ 	.word	0x00002c60
        /*06d8*/ 	.word	0x000000ff
        /*06dc*/ 	.word	0x00000000
        /*06e0*/ 	.short	0x010a
        /*06e2*/ 	.byte	0x04
	.zero		1


	//   ....[94]....
        /*06e4*/ 	.word	0x00002cf0
        /*06e8*/ 	.word	0x000000ff
        /*06ec*/ 	.word	0x00000000
        /*06f0*/ 	.short	0x010a
        /*06f2*/ 	.byte	0x04
	.zero		1


	//   ....[95]....
        /*06f4*/ 	.word	0x00002d80
        /*06f8*/ 	.word	0x000000ff
        /*06fc*/ 	.word	0x00000000
        /*0700*/ 	.short	0x010a
        /*0702*/ 	.byte	0x04
	.zero		1


	//   ....[96]....
        /*0704*/ 	.word	0x00002e10
        /*0708*/ 	.word	0x000000ff
        /*070c*/ 	.word	0x00000000
        /*0710*/ 	.short	0x010a
        /*0712*/ 	.byte	0x04
	.zero		1


	//   ....[97]....
        /*0714*/ 	.word	0x00002ea0
        /*0718*/ 	.word	0x000000ff
        /*071c*/ 	.word	0x00000000
        /*0720*/ 	.short	0x010a
        /*0722*/ 	.byte	0x04
	.zero		1


	//   ....[98]....
        /*0724*/ 	.word	0x00002f30
        /*0728*/ 	.word	0x000000ff
        /*072c*/ 	.word	0x00000000
        /*0730*/ 	.short	0x010a
        /*0732*/ 	.byte	0x04
	.zero		1


	//   ....[99]....
        /*0734*/ 	.word	0x00002fc0
        /*0738*/ 	.word	0x000000ff
        /*073c*/ 	.word	0x00000000
        /*0740*/ 	.short	0x010a
        /*0742*/ 	.byte	0x04
	.zero		1


	//   ....[100]....
        /*0744*/ 	.word	0x00003050
        /*0748*/ 	.word	0x000000ff
        /*074c*/ 	.word	0x00000000
        /*0750*/ 	.short	0x010a
        /*0752*/ 	.byte	0x04
	.zero		1


	//   ....[101]....
        /*0754*/ 	.word	0x000030e0
        /*0758*/ 	.word	0x000000ff
        /*075c*/ 	.word	0x00000000
        /*0760*/ 	.short	0x010a
        /*0762*/ 	.byte	0x04
	.zero		1


	//   ....[102]....
        /*0764*/ 	.word	0x00003170
        /*0768*/ 	.word	0x000000ff
        /*076c*/ 	.word	0x00000000
        /*0770*/ 	.short	0x010a
        /*0772*/ 	.byte	0x04
	.zero		1


	//   ....[103]....
        /*0774*/ 	.word	0x00003200
        /*0778*/ 	.word	0x000000ff
        /*077c*/ 	.word	0x00000000
        /*0780*/ 	.short	0x010a
        /*0782*/ 	.byte	0x04
	.zero		1


	//   ....[104]....
        /*0784*/ 	.word	0x00003290
        /*0788*/ 	.word	0x000000ff
        /*078c*/ 	.word	0x00000000
        /*0790*/ 	.short	0x010a
        /*0792*/ 	.byte	0x04
	.zero		1


	//   ....[105]....
        /*0794*/ 	.word	0x00003320
        /*0798*/ 	.word	0x000000ff
        /*079c*/ 	.word	0x00000000
        /*07a0*/ 	.short	0x010a
        /*07a2*/ 	.byte	0x04
	.zero		1


	//   ....[106]....
        /*07a4*/ 	.word	0x000033b0
        /*07a8*/ 	.word	0x000000ff
        /*07ac*/ 	.word	0x00000000
        /*07b0*/ 	.short	0x010a
        /*07b2*/ 	.byte	0x04
	.zero		1


	//   ....[107]....
        /*07b4*/ 	.word	0x00003440
        /*07b8*/ 	.word	0x000000ff
        /*07bc*/ 	.word	0x00000000
        /*07c0*/ 	.short	0x010a
        /*07c2*/ 	.byte	0x04
	.zero		1


	//   ....[108]....
        /*07c4*/ 	.word	0x000034d0
        /*07c8*/ 	.word	0x000000ff
        /*07cc*/ 	.word	0x00000000
        /*07d0*/ 	.short	0x010a
        /*07d2*/ 	.byte	0x04
	.zero		1


	//   ....[109]....
        /*07d4*/ 	.word	0x00003560
        /*07d8*/ 	.word	0x000000ff
        /*07dc*/ 	.word	0x00000000
        /*07e0*/ 	.short	0x010a
        /*07e2*/ 	.byte	0x04
	.zero		1


	//   ....[110]....
        /*07e4*/ 	.word	0x000035f0
        /*07e8*/ 	.word	0x000000ff
        /*07ec*/ 	.word	0x00000000
        /*07f0*/ 	.short	0x010a
        /*07f2*/ 	.byte	0x04
	.zero		1


	//   ....[111]....
        /*07f4*/ 	.word	0x00003690
        /*07f8*/ 	.word	0x00000000
        /*07fc*/ 	.word	0x00000000
        /*0800*/ 	.short	0x010a
        /*0802*/ 	.byte	0xff
	.zero		1


	//   ....[112]....
        /*0804*/ 	.word	0x000037c0
        /*0808*/ 	.word	0x00000000
        /*080c*/ 	.word	0x00000230
        /*0810*/ 	.short	0x010a
        /*0812*/ 	.byte	0xff
	.zero		1


	//   ....[113]....
        /*0814*/ 	.word	0x00003830
        /*0818*/ 	.word	0x00000000
        /*081c*/ 	.word	0x00000000
        /*0820*/ 	.short	0x0101
        /*0822*/ 	.byte	0xff
	.zero		1


	//   ....[114]....
        /*0824*/ 	.word	0x00003850
        /*0828*/ 	.word	0x000000ff
        /*082c*/ 	.word	0x000001e0
        /*0830*/ 	.short	0x010a
        /*0832*/ 	.byte	0x05
	.zero		1


	//   ....[115]....
        /*0834*/ 	.word	0x00003970
        /*0838*/ 	.word	0x00000000
        /*083c*/ 	.word	0x000001d0
        /*0840*/ 	.short	0x010a
        /*0842*/ 	.byte	0xff
	.zero		1


	//   ....[116]....
        /*0844*/ 	.word	0x00003a70
        /*0848*/ 	.word	0x00000000
        /*084c*/ 	.word	0x00000000
        /*0850*/ 	.short	0x0101
        /*0852*/ 	.byte	0xff
	.zero		1


	//   ....[117]....
        /*0854*/ 	.word	0x00003b00
        /*0858*/ 	.word	0x000000ff
        /*085c*/ 	.word	0x000001e0
        /*0860*/ 	.short	0x0106
        /*0862*/ 	.byte	0x05
	.zero		1


	//   ....[118]....
        /*0864*/ 	.word	0x00003b20
        /*0868*/ 	.word	0x000000ff
        /*086c*/ 	.word	0x000001e0
        /*0870*/ 	.short	0x010a
        /*0872*/ 	.byte	0x05
	.zero		1


	//   ....[119]....
        /*0874*/ 	.word	0x00003bb0
        /*0878*/ 	.word	0x000000ff
        /*087c*/ 	.word	0x000001e0
        /*0880*/ 	.short	0x0106
        /*0882*/ 	.byte	0x04
	.zero		1


	//   ....[120]....
        /*0884*/ 	.word	0x00003bf0
        /*0888*/ 	.word	0x00000000
        /*088c*/ 	.word	0x000001e0
        /*0890*/ 	.short	0x010a
        /*0892*/ 	.byte	0xff
	.zero		1


	//   ....[121]....
        /*0894*/ 	.word	0x00003e30
        /*0898*/ 	.word	0x000000ff
        /*089c*/ 	.word	0x00000008
        /*08a0*/ 	.short	0x010a
        /*08a2*/ 	.byte	0x06
	.zero		1


	//   ....[122]....
        /*08a4*/ 	.word	0x00003e50
        /*08a8*/ 	.word	0x000000ff
        /*08ac*/ 	.word	0x00000008
        /*08b0*/ 	.short	0x010a
        /*08b2*/ 	.byte	0x06
	.zero		1


	//   ....[123]....
        /*08b4*/ 	.word	0x00003fe0
        /*08b8*/ 	.word	0x000000ff
        /*08bc*/ 	.word	0x00000008
        /*08c0*/ 	.short	0x010a
        /*08c2*/ 	.byte	0x06
	.zero		1


	//   ....[124]....
        /*08c4*/ 	.word	0x00004000
        /*08c8*/ 	.word	0x000000ff
        /*08cc*/ 	.word	0x00000008
        /*08d0*/ 	.short	0x010a
        /*08d2*/ 	.byte	0x06
	.zero		1


	//   ....[125]....
        /*08d4*/ 	.word	0x000040c0
        /*08d8*/ 	.word	0x000000ff
        /*08dc*/ 	.word	0x00000000
        /*08e0*/ 	.short	0x0101
        /*08e2*/ 	.byte	0x07
	.zero		1


	//   ....[126]....
        /*08e4*/ 	.word	0x000043c0
        /*08e8*/ 	.word	0x00000000
        /*08ec*/ 	.word	0x000001d0
        /*08f0*/ 	.short	0x010a
        /*08f2*/ 	.byte	0xff
	.zero		1


	//   ....[127]....
        /*08f4*/ 	.word	0x00004480
        /*08f8*/ 	.word	0x00000000
        /*08fc*/ 	.word	0x00000000
        /*0900*/ 	.short	0x0101
        /*0902*/ 	.byte	0xff
	.zero		1


	//   ....[128]....
        /*0904*/ 	.word	0x00004540
        /*0908*/ 	.word	0x000000ff
        /*090c*/ 	.word	0x00000000
        /*0910*/ 	.short	0x010a
        /*0912*/ 	.byte	0x06
	.zero		1


	//   ....[129]....
        /*0914*/ 	.word	0x00004550
        /*0918*/ 	.word	0x000000ff
        /*091c*/ 	.word	0x00000210
        /*0920*/ 	.short	0x010a
        /*0922*/ 	.byte	0x0a
	.zero		1


	//   ....[130]....
        /*0924*/ 	.word	0x00004600
        /*0928*/ 	.word	0x000000ff
        /*092c*/ 	.word	0x00000000
        /*0930*/ 	.short	0x010a
        /*0932*/ 	.byte	0x09
	.zero		1


	//   ....[131]....
        /*0934*/ 	.word	0x00004740
        /*0938*/ 	.word	0x000000ff
        /*093c*/ 	.word	0x00000000
        /*0940*/ 	.short	0x010a
        /*0942*/ 	.byte	0x06
	.zero		1


	//   ....[132]....
        /*0944*/ 	.word	0x00004990
        /*0948*/ 	.word	0x000000ff
        /*094c*/ 	.word	0x00000000
        /*0950*/ 	.short	0x010a
        /*0952*/ 	.byte	0x07
	.zero		1


	//   ....[133]....
        /*0954*/ 	.word	0x00004a20
        /*0958*/ 	.word	0x000000ff
        /*095c*/ 	.word	0x00000000
        /*0960*/ 	.short	0x010a
        /*0962*/ 	.byte	0x07
	.zero		1


	//   ....[134]....
        /*0964*/ 	.word	0x00004ab0
        /*0968*/ 	.word	0x000000ff
        /*096c*/ 	.word	0x00000000
        /*0970*/ 	.short	0x010a
        /*0972*/ 	.byte	0x07
	.zero		1


	//   ....[135]....
        /*0974*/ 	.word	0x00004b50
        /*0978*/ 	.word	0x00000000
        /*097c*/ 	.word	0x00000000
        /*0980*/ 	.short	0x010a
        /*0982*/ 	.byte	0xff
	.zero		1


	//   ....[136]....
        /*0984*/ 	.word	0x00004b90
        /*0988*/ 	.word	0x00000000
        /*098c*/ 	.word	0x00000000
        /*0990*/ 	.short	0x010a
        /*0992*/ 	.byte	0xff
	.zero		1


	//   ....[137]....
        /*0994*/ 	.word	0x00004c00
        /*0998*/ 	.word	0x000000ff
        /*099c*/ 	.word	0x00000000
        /*09a0*/ 	.short	0x0101
        /*09a2*/ 	.byte	0x05
	.zero		1


	//   ....[138]....
        /*09a4*/ 	.word	0x00004c40
        /*09a8*/ 	.word	0x000000ff
        /*09ac*/ 	.word	0x00000250
        /*09b0*/ 	.short	0x010a
        /*09b2*/ 	.byte	0x08
	.zero		1


	//   ....[139]....
        /*09b4*/ 	.word	0x00004c90
        /*09b8*/ 	.word	0x000000ff
        /*09bc*/ 	.word	0x00000000
        /*09c0*/ 	.short	0x0101
        /*09c2*/ 	.byte	0x05
	.zero		1


	//   ....[140]....
        /*09c4*/ 	.word	0x000050c0
        /*09c8*/ 	.word	0x00000000
        /*09cc*/ 	.word	0x000001d0
        /*09d0*/ 	.short	0x010a
        /*09d2*/ 	.byte	0xff
	.zero		1


	//   ....[141]....
        /*09d4*/ 	.word	0x00005180
        /*09d8*/ 	.word	0x00000000
        /*09dc*/ 	.word	0x00000000
        /*09e0*/ 	.short	0x0101
        /*09e2*/ 	.byte	0xff
	.zero		1


	//   ....[142]....
        /*09e4*/ 	.word	0x000054a0
        /*09e8*/ 	.word	0x000000ff
        /*09ec*/ 	.word	0x000001c8
        /*09f0*/ 	.short	0x010a
        /*09f2*/ 	.byte	0x07
	.zero		1


	//   ....[143]....
        /*09f4*/ 	.word	0x00005690
        /*09f8*/ 	.word	0x000000ff
        /*09fc*/ 	.word	0x000001b0
        /*0a00*/ 	.short	0x010a
        /*0a02*/ 	.byte	0x07
	.zero		1


	//   ....[144]....
        /*0a04*/ 	.word	0x000058b0
        /*0a08*/ 	.word	0x000000ff
        /*0a0c*/ 	.word	0x000001a0
        /*0a10*/ 	.short	0x010b
        /*0a12*/ 	.byte	0x07
	.zero		1


	//   ....[145]....
        /*0a14*/ 	.word	0x00005920
        /*0a18*/ 	.word	0x000000ff
        /*0a1c*/ 	.word	0x00000000
        /*0a20*/ 	.short	0x0101
        /*0a22*/ 	.byte	0x0e
	.zero		1


	//   ....[146]....
        /*0a24*/ 	.word	0x00005930
        /*0a28*/ 	.word	0x000000ff
        /*0a2c*/ 	.word	0x000001b8
        /*0a30*/ 	.short	0x010a
        /*0a32*/ 	.byte	0x07
	.zero		1


	//   ....[147]....
        /*0a34*/ 	.word	0x00005bd0
        /*0a38*/ 	.word	0x000000ff
        /*0a3c*/ 	.word	0x000001a8
        /*0a40*/ 	.short	0x010b
        /*0a42*/ 	.byte	0x07
	.zero		1


	//   ....[148]....
        /*0a44*/ 	.word	0x00005bf0
        /*0a48*/ 	.word	0x000000ff
        /*0a4c*/ 	.word	0x00000000
        /*0a50*/ 	.short	0x0101
        /*0a52*/ 	.byte	0x0d
	.zero		1


	//   ....[149]....
        /*0a54*/ 	.word	0x00005c20
        /*0a58*/ 	.word	0x000000ff
        /*0a5c*/ 	.word	0x000001b0
        /*0a60*/ 	.short	0x010a
        /*0a62*/ 	.byte	0x07
	.zero		1


	//   ....[150]....
        /*0a64*/ 	.word	0x00005c60
        /*0a68*/ 	.word	0x00000000
        /*0a6c*/ 	.word	0x000001b8
        /*0a70*/ 	.short	0x010a
        /*0a72*/ 	.byte	0xff
	.zero		1


	//   ....[151]....
        /*0a74*/ 	.word	0x00005f00
        /*0a78*/ 	.word	0x00000000
        /*0a7c*/ 	.word	0x000001d0
        /*0a80*/ 	.short	0x010a
        /*0a82*/ 	.byte	0xff
	.zero		1


	//   ....[152]....
        /*0a84*/ 	.word	0x00005fc0
        /*0a88*/ 	.word	0x00000000
        /*0a8c*/ 	.word	0x00000000
        /*0a90*/ 	.short	0x0101
        /*0a92*/ 	.byte	0xff
	.zero		1


	//   ....[153]....
        /*0a94*/ 	.word	0x00006ab0
        /*0a98*/ 	.word	0x00000002
        /*0a9c*/ 	.word	0x000001a0
        /*0aa0*/ 	.short	0x010a
        /*0aa2*/ 	.byte	0xff
	.zero		1


	//   ....[154]....
        /*0aa4*/ 	.word	0x00006b00
        /*0aa8*/ 	.word	0x00000002
        /*0aac*/ 	.word	0x000001f0
        /*0ab0*/ 	.short	0x010a
        /*0ab2*/ 	.byte	0xff
	.zero		1


	//   ....[155]....
        /*0ab4*/ 	.word	0x00006d80
        /*0ab8*/ 	.word	0x00000007
        /*0abc*/ 	.word	0x000001a0
        /*0ac0*/ 	.short	0x010a
        /*0ac2*/ 	.byte	0xff
	.zero		1


	//   ....[156]....
        /*0ac4*/ 	.word	0x00006ec0
        /*0ac8*/ 	.word	0x00000000
        /*0acc*/ 	.word	0x00000000
        /*0ad0*/ 	.short	0x0101
        /*0ad2*/ 	.byte	0xff
	.zero		1


	//   ....[157]....
        /*0ad4*/ 	.word	0x00006f70
        /*0ad8*/ 	.word	0x0000005d
        /*0adc*/ 	.word	0x000001f0
        /*0ae0*/ 	.short	0x010a
        /*0ae2*/ 	.byte	0xff
	.zero		1


	//   ....[158]....
        /*0ae4*/ 	.word	0x000079a0
        /*0ae8*/ 	.word	0x0000005d
        /*0aec*/ 	.word	0x00000000
        /*0af0*/ 	.short	0x0101
        /*0af2*/ 	.byte	0xff
	.zero		1


	//   ....[159]....
        /*0af4*/ 	.word	0x0000aff0
        /*0af8*/ 	.word	0x00000002
        /*0afc*/ 	.word	0x000001a0
        /*0b00*/ 	.short	0x010a
        /*0b02*/ 	.byte	0xff
	.zero		1


	//   ....[160]....
        /*0b04*/ 	.word	0x0000b110
        /*0b08*/ 	.word	0x00000002
        /*0b0c*/ 	.word	0x00000240
        /*0b10*/ 	.short	0x010a
        /*0b12*/ 	.byte	0xff
	.zero		1


	//   ....[161]....
        /*0b14*/ 	.word	0x0000b170
        /*0b18*/ 	.word	0x00000002
        /*0b1c*/ 	.word	0x000000d0
        /*0b20*/ 	.short	0x010a
        /*0b22*/ 	.byte	0xff
	.zero		1


	//   ....[162]....
        /*0b24*/ 	.word	0x0000b1d0
        /*0b28*/ 	.word	0x00000002
        /*0b2c*/ 	.word	0x000000d0
        /*0b30*/ 	.short	0x010a
        /*0b32*/ 	.byte	0xff
	.zero		1


	//   ....[163]....
        /*0b34*/ 	.word	0x0000b220
        /*0b38*/ 	.word	0x00000002
        /*0b3c*/ 	.word	0x000001d0
        /*0b40*/ 	.short	0x010a
        /*0b42*/ 	.byte	0xff
	.zero		1


	//   ....[164]....
        /*0b44*/ 	.word	0x0000b280
        /*0b48*/ 	.word	0x00000000
        /*0b4c*/ 	.word	0x00000000
        /*0b50*/ 	.short	0x010a
        /*0b52*/ 	.byte	0xff
	.zero		1


	//   ....[165]....
        /*0b54*/ 	.word	0x0000b2e0
        /*0b58*/ 	.word	0x00000000
        /*0b5c*/ 	.word	0x00000000
        /*0b60*/ 	.short	0x010a
        /*0b62*/ 	.byte	0xff
	.zero		1


	//   ....[166]....
        /*0b64*/ 	.word	0x0000b340
        /*0b68*/ 	.word	0x00000000
        /*0b6c*/ 	.word	0x00000000
        /*0b70*/ 	.short	0x010a
        /*0b72*/ 	.byte	0xff
	.zero		1


	//   ....[167]....
        /*0b74*/ 	.word	0x0000b3a0
        /*0b78*/ 	.word	0x00000000
        /*0b7c*/ 	.word	0x00000000
        /*0b80*/ 	.short	0x010a
        /*0b82*/ 	.byte	0xff
	.zero		1


	//   ....[168]....
        /*0b84*/ 	.word	0x0000b400
        /*0b88*/ 	.word	0x00000000
        /*0b8c*/ 	.word	0x00000000
        /*0b90*/ 	.short	0x010a
        /*0b92*/ 	.byte	0xff
	.zero		1


	//   ....[169]....
        /*0b94*/ 	.word	0x0000b460
        /*0b98*/ 	.word	0x00000000
        /*0b9c*/ 	.word	0x00000000
        /*0ba0*/ 	.short	0x010a
        /*0ba2*/ 	.byte	0xff
	.zero		1


	//   ....[170]....
        /*0ba4*/ 	.word	0x0000b4c0
        /*0ba8*/ 	.word	0x00000000
        /*0bac*/ 	.word	0x00000000
        /*0bb0*/ 	.short	0x010a
        /*0bb2*/ 	.byte	0xff
	.zero		1


	//   ....[171]....
        /*0bb4*/ 	.word	0x0000b520
        /*0bb8*/ 	.word	0x00000000
        /*0bbc*/ 	.word	0x00000000
        /*0bc0*/ 	.short	0x010a
        /*0bc2*/ 	.byte	0xff
	.zero		1


	//   ....[172]....
        /*0bc4*/ 	.word	0x0000b580
        /*0bc8*/ 	.word	0x00000000
        /*0bcc*/ 	.word	0x00000000
        /*0bd0*/ 	.short	0x010a
        /*0bd2*/ 	.byte	0xff
	.zero		1


	//   ....[173]....
        /*0bd4*/ 	.word	0x0000b5e0
        /*0bd8*/ 	.word	0x00000000
        /*0bdc*/ 	.word	0x00000000
        /*0be0*/ 	.short	0x010a
        /*0be2*/ 	.byte	0xff
	.zero		1


	//   ....[174]....
        /*0be4*/ 	.word	0x0000b640
        /*0be8*/ 	.word	0x00000000
        /*0bec*/ 	.word	0x00000000
        /*0bf0*/ 	.short	0x010a
        /*0bf2*/ 	.byte	0xff
	.zero		1


	//   ....[175]....
        /*0bf4*/ 	.word	0x0000b6a0
        /*0bf8*/ 	.word	0x00000000
        /*0bfc*/ 	.word	0x00000000
        /*0c00*/ 	.short	0x010a
        /*0c02*/ 	.byte	0xff
	.zero		1


	//   ....[176]....
        /*0c04*/ 	.word	0x0000b700
        /*0c08*/ 	.word	0x00000000
        /*0c0c*/ 	.word	0x00000000
        /*0c10*/ 	.short	0x010a
        /*0c12*/ 	.byte	0xff
	.zero		1


	//   ....[177]....
        /*0c14*/ 	.word	0x0000b760
        /*0c18*/ 	.word	0x00000000
        /*0c1c*/ 	.word	0x00000000
        /*0c20*/ 	.short	0x010a
        /*0c22*/ 	.byte	0xff
	.zero		1


	//   ....[178]....
        /*0c24*/ 	.word	0x0000b7c0
        /*0c28*/ 	.word	0x00000000
        /*0c2c*/ 	.word	0x00000000
        /*0c30*/ 	.short	0x010a
        /*0c32*/ 	.byte	0xff
	.zero		1


	//   ....[179]....
        /*0c34*/ 	.word	0x0000b820
        /*0c38*/ 	.word	0x00000000
        /*0c3c*/ 	.word	0x00000000
        /*0c40*/ 	.short	0x010a
        /*0c42*/ 	.byte	0xff
	.zero		1


	//   ....[180]....
        /*0c44*/ 	.word	0x0000b880
        /*0c48*/ 	.word	0x00000000
        /*0c4c*/ 	.word	0x00000000
        /*0c50*/ 	.short	0x010a
        /*0c52*/ 	.byte	0xff
	.zero		1


	//   ....[181]....
        /*0c54*/ 	.word	0x0000b8e0
        /*0c58*/ 	.word	0x00000000
        /*0c5c*/ 	.word	0x00000000
        /*0c60*/ 	.short	0x010a
        /*0c62*/ 	.byte	0xff
	.zero		1


	//   ....[182]....
        /*0c64*/ 	.word	0x0000b940
        /*0c68*/ 	.word	0x00000000
        /*0c6c*/ 	.word	0x00000000
        /*0c70*/ 	.short	0x010a
        /*0c72*/ 	.byte	0xff
	.zero		1


	//   ....[183]....
        /*0c74*/ 	.word	0x0000b9a0
        /*0c78*/ 	.word	0x00000000
        /*0c7c*/ 	.word	0x00000000
        /*0c80*/ 	.short	0x010a
        /*0c82*/ 	.byte	0xff
	.zero		1


	//   ....[184]....
        /*0c84*/ 	.word	0x0000ba00
        /*0c88*/ 	.word	0x00000000
        /*0c8c*/ 	.word	0x00000000
        /*0c90*/ 	.short	0x010a
        /*0c92*/ 	.byte	0xff
	.zero		1


	//   ....[185]....
        /*0c94*/ 	.word	0x0000ba60
        /*0c98*/ 	.word	0x00000000
        /*0c9c*/ 	.word	0x00000000
        /*0ca0*/ 	.short	0x010a
        /*0ca2*/ 	.byte	0xff
	.zero		1


	//   ....[186]....
        /*0ca4*/ 	.word	0x0000bac0
        /*0ca8*/ 	.word	0x00000000
        /*0cac*/ 	.word	0x00000000
        /*0cb0*/ 	.short	0x010a
        /*0cb2*/ 	.byte	0xff
	.zero		1


	//   ....[187]....
        /*0cb4*/ 	.word	0x0000bb20
        /*0cb8*/ 	.word	0x00000000
        /*0cbc*/ 	.word	0x00000000
        /*0cc0*/ 	.short	0x010a
        /*0cc2*/ 	.byte	0xff
	.zero		1


	//   ....[188]....
        /*0cc4*/ 	.word	0x0000bb80
        /*0cc8*/ 	.word	0x00000000
        /*0ccc*/ 	.word	0x00000000
        /*0cd0*/ 	.short	0x010a
        /*0cd2*/ 	.byte	0xff
	.zero		1


	//   ....[189]....
        /*0cd4*/ 	.word	0x0000bbd0
        /*0cd8*/ 	.word	0x00000000
        /*0cdc*/ 	.word	0x00000230
        /*0ce0*/ 	.short	0x010a
        /*0ce2*/ 	.byte	0xff
	.zero		1


	//   ....[190]....
        /*0ce4*/ 	.word	0x0000bc30
        /*0ce8*/ 	.word	0x00000000
        /*0cec*/ 	.word	0x000001e0
        /*0cf0*/ 	.short	0x010a
        /*0cf2*/ 	.byte	0xff
	.zero		1


	//   ....[191]....
        /*0cf4*/ 	.word	0x0000bc80
        /*0cf8*/ 	.word	0x00000000
        /*0cfc*/ 	.word	0x000001d0
        /*0d00*/ 	.short	0x010a
        /*0d02*/ 	.byte	0xff
	.zero		1


	//   ....[192]....
        /*0d04*/ 	.word	0x0000bce0
        /*0d08*/ 	.word	0x00000000
        /*0d0c*/ 	.word	0x000001e0
        /*0d10*/ 	.short	0x010a
        /*0d12*/ 	.byte	0xff
	.zero		1


	//   ....[193]....
        /*0d14*/ 	.word	0x0000bd40
        /*0d18*/ 	.word	0x00000004
        /*0d1c*/ 	.word	0x00000008
        /*0d20*/ 	.short	0x010a
        /*0d22*/ 	.byte	0xff
	.zero		1


	//   ....[194]....
        /*0d24*/ 	.word	0x0000be20
        /*0d28*/ 	.word	0x00000002
        /*0d2c*/ 	.word	0x00000008
        /*0d30*/ 	.short	0x010a
        /*0d32*/ 	.byte	0xff
	.zero		1


	//   ....[195]....
        /*0d34*/ 	.word	0x0000be70
        /*0d38*/ 	.word	0x00000000
        /*0d3c*/ 	.word	0x000001d0
        /*0d40*/ 	.short	0x010a
        /*0d42*/ 	.byte	0xff
	.zero		1


	//   ....[196]....
        /*0d44*/ 	.word	0x0000bed0
        /*0d48*/ 	.word	0x00000000
        /*0d4c*/ 	.word	0x00000210
        /*0d50*/ 	.short	0x010a
        /*0d52*/ 	.byte	0xff
	.zero		1


	//   ....[197]....
        /*0d54*/ 	.word	0x0000bf30
        /*0d58*/ 	.word	0x00000000
        /*0d5c*/ 	.word	0x00000000
        /*0d60*/ 	.short	0x010a
        /*0d62*/ 	.byte	0xff
	.zero		1


	//   ....[198]....
        /*0d64*/ 	.word	0x0000bf90
        /*0d68*/ 	.word	0x00000000
        /*0d6c*/ 	.word	0x00000000
        /*0d70*/ 	.short	0x010a
        /*0d72*/ 	.byte	0xff
	.zero		1


	//   ....[199]....
        /*0d74*/ 	.word	0x0000bff0
        /*0d78*/ 	.word	0x00000000
        /*0d7c*/ 	.word	0x00000000
        /*0d80*/ 	.short	0x010a
        /*0d82*/ 	.byte	0xff
	.zero		1


	//   ....[200]....
        /*0d84*/ 	.word	0x0000c050
        /*0d88*/ 	.word	0x00000000
        /*0d8c*/ 	.word	0x00000000
        /*0d90*/ 	.short	0x010a
        /*0d92*/ 	.byte	0xff
	.zero		1


	//   ....[201]....
        /*0d94*/ 	.word	0x0000c0b0
        /*0d98*/ 	.word	0x00000000
        /*0d9c*/ 	.word	0x00000250
        /*0da0*/ 	.short	0x010a
        /*0da2*/ 	.byte	0xff
	.zero		1


	//   ....[202]....
        /*0da4*/ 	.word	0x0000c100
        /*0da8*/ 	.word	0x00000000
        /*0dac*/ 	.word	0x000001d0
        /*0db0*/ 	.short	0x010a
        /*0db2*/ 	.byte	0xff
	.zero		1


	//   ....[203]....
        /*0db4*/ 	.word	0x0000c160
        /*0db8*/ 	.word	0x00000000
        /*0dbc*/ 	.word	0x000001c8
        /*0dc0*/ 	.short	0x010a
        /*0dc2*/ 	.byte	0xff
	.zero		1


	//   ....[204]....
        /*0dc4*/ 	.word	0x0000c1c0
        /*0dc8*/ 	.word	0x00000000
        /*0dcc*/ 	.word	0x000001b0
        /*0dd0*/ 	.short	0x010a
        /*0dd2*/ 	.byte	0xff
	.zero		1


	//   ....[205]....
        /*0dd4*/ 	.word	0x0000c220
        /*0dd8*/ 	.word	0x00000000
        /*0ddc*/ 	.word	0x000001b8
        /*0de0*/ 	.short	0x010a
        /*0de2*/ 	.byte	0xff
	.zero		1


	//   ....[206]....
        /*0de4*/ 	.word	0x0000c280
        /*0de8*/ 	.word	0x00000000
        /*0dec*/ 	.word	0x000001b0
        /*0df0*/ 	.short	0x010a
        /*0df2*/ 	.byte	0xff
	.zero		1


	//   ....[207]....
        /*0df4*/ 	.word	0x0000c2d0
        /*0df8*/ 	.word	0x00000000
        /*0dfc*/ 	.word	0x000001d0
        /*0e00*/ 	.short	0x010a
        /*0e02*/ 	.byte	0xff
	.zero		1


	//   ....[208]....
        /*0e04*/ 	.word	0x0000c320
        /*0e08*/ 	.word	0x00000007
        /*0e0c*/ 	.word	0x000001a0
        /*0e10*/ 	.short	0x010a
        /*0e12*/ 	.byte	0xff
	.zero		1


	//   ....[209]....
        /*0e14*/ 	.word	0x0000c370
        /*0e18*/ 	.word	0x0000005d
        /*0e1c*/ 	.word	0x000001f0
        /*0e20*/ 	.short	0x010a
        /*0e22*/ 	.byte	0xff
	.zero		1


	//----- nvinfo : EIATTR_NUM_MBARRIERS
	.align		4
.L_47:
        /*0e24*/ 	.byte	0x03, 0x38
        /*0e26*/ 	.short	0x004b


	//----- nvinfo : EIATTR_EXIT_INSTR_OFFSETS
	.align		4
        /*0e28*/ 	.byte	0x04, 0x1c
        /*0e2a*/ 	.short	(.L_49 - .L_48)


	//   ....[0]....
.L_48:
        /*0e2c*/ 	.word	0x000036c0


	//   ....[1]....
        /*0e30*/ 	.word	0x00003bc0


	//   ....[2]....
        /*0e34*/ 	.word	0x00003c20


	//   ....[3]....
        /*0e38*/ 	.word	0x00004ec0


	//   ....[4]....
        /*0e3c*/ 	.word	0x00005c90


	//   ....[5]....
        /*0e40*/ 	.word	0x00005cd0


	//   ....[6]....
        /*0e44*/ 	.word	0x0000b100


	//----- nvinfo : EIATTR_MAX_THREADS
	.align		4
.L_49:
        /*0e48*/ 	.byte	0x04, 0x05
        /*0e4a*/ 	.short	(.L_51 - .L_50)
.L_50:
        /*0e4c*/ 	.word	0x00000100
        /*0e50*/ 	.word	0x00000001
        /*0e54*/ 	.word	0x00000001


	//----- nvinfo : EIATTR_CRS_STACK_SIZE
	.align		4
.L_51:
        /*0e58*/ 	.byte	0x04, 0x1e
        /*0e5a*/ 	.short	(.L_53 - .L_52)
.L_52:
        /*0e5c*/ 	.word	0x00000000


	//----- nvinfo : EIATTR_CBANK_PARAM_SIZE
	.align		4
.L_53:
        /*0e60*/ 	.byte	0x03, 0x19
        /*0e62*/ 	.short	0x0800


	//----- nvinfo : EIATTR_PARAM_CBANK
	.align		4
        /*0e64*/ 	.byte	0x04, 0x0a
        /*0e66*/ 	.short	(.L_55 - .L_54)
	.align		4
.L_54:
        /*0e68*/ 	.word	index@(.nv.constant0._ZN7cutlass13device_kernelINS_4gemm6kernel13GemmUniversalIN4cute5tupleIJiiiiEEENS1_10collective13CollectiveMmaINS1_35MainloopSm100TmaUmmaWarpSpecializedILi26ELi2ELi4ENS5_IJNS4_1CILi2EEENSA_ILi1EEESC_EEEEENS5_IJNSA_ILi128EEESF_NSA_ILi64EEEEEENS_12float_e4m3_tENS5_IJlSC_lEEESI_SJ_NS4_8TiledMMAINS4_8MMA_AtomIJNS4_10MMA_TraitsINS4_25SM100_MMA_F8F6F4_2x1SM_SSEJSI_SI_fSF_SF_NS4_17integral_constantINS4_4UMMA5MajorELSQ_0EEESR_NSO_INSP_7ScaleInELSS_0EEEST_EEEEEENS4_6LayoutINS5_IJSC_SC_SC_EEENS5_IJNSA_ILi0EEESY_SY_EEEEENS5_IJNS4_10UnderscoreES11_S11_EEEEENS4_18SM100_TMA_2SM_LOADENS4_14ComposedLayoutINS4_7SwizzleILi2ELi4ELi3EEENS4_18smem_ptr_flag_bitsILi8EEENSW_INS5_IJNSA_ILi8EEESG_EEENS5_IJSG_SC_EEEEEEEvNS4_8identityES14_S1E_vS1F_EENS_8epilogue10collective18CollectiveEpilogueINS1H_23Sm100TmaWarpSpecializedILi2ELi2ELi32ELb0ELb0EEEJNS5_IJSG_SF_SG_EEENS5_IJNSW_ISG_SC_EENSW_INS5_IJNSA_ILi32EEESB_EEENS5_IJSC_SG_EEEEEEEESI_SJ_SI_SJ_NS1H_6fusion15FusionCallbacksIS1L_NS1T_13LinCombEltActINS1H_6thread4GELUESI_fSI_fLNS_15FloatRoundStyleE2EEES1M_S1S_JEEENS4_5SM1004TMEM4LOAD26SM100_TMEM_LOAD_32dp32b32xENS4_13SM90_TMA_LOADENS15_INS16_ILi1ELi4ELi3EEES19_NSW_INS5_IJS1A_S1O_EEENS5_IJS1O_SC_EEEEEEENS4_39AutoVectorizingCopyWithAssumedAlignmentILi128EEENS4_14SM90_TMA_STOREES2A_S2C_S2C_EEEvvEEEEvNT_6ParamsE)
        /*0e6c*/ 	.short	0x0380
        /*0e6e*/ 	.short	0x0800


	//----- nvinfo : EIATTR_SW_WAR
	.align		4
.L_55:
        /*0e70*/ 	.byte	0x04, 0x36
        /*0e72*/ 	.short	(.L_57 - .L_56)
.L_56:
        /*0e74*/ 	.word	0x00000008
.L_57:


//--------------------- .nv.callgraph             --------------------------
	.section	.nv.callgraph,"",@"SHT_CUDA_CALLGRAPH"
	.align	4
	.sectionentsize	8
	.align		4
        /*0000*/ 	.word	0x00000000
	.align		4
        /*0004*/ 	.word	0xffffffff
	.align		4
        /*0008*/ 	.word	index@(_ZN7cutlass13device_kernelINS_4gemm6kernel13GemmUniversalIN4cute5tupleIJiiiiEEENS1_10collective13CollectiveMmaINS1_35MainloopSm100TmaUmmaWarpSpecializedILi26ELi2ELi4ENS5_IJNS4_1CILi2EEENSA_ILi1EEESC_EEEEENS5_IJNSA_ILi128EEESF_NSA_ILi64EEEEEENS_12float_e4m3_tENS5_IJlSC_lEEESI_SJ_NS4_8TiledMMAINS4_8MMA_AtomIJNS4_10MMA_TraitsINS4_25SM100_MMA_F8F6F4_2x1SM_SSEJSI_SI_fSF_SF_NS4_17integral_constantINS4_4UMMA5MajorELSQ_0EEESR_NSO_INSP_7ScaleInELSS_0EEEST_EEEEEENS4_6LayoutINS5_IJSC_SC_SC_EEENS5_IJNSA_ILi0EEESY_SY_EEEEENS5_IJNS4_10UnderscoreES11_S11_EEEEENS4_18SM100_TMA_2SM_LOADENS4_14ComposedLayoutINS4_7SwizzleILi2ELi4ELi3EEENS4_18smem_ptr_flag_bitsILi8EEENSW_INS5_IJNSA_ILi8EEESG_EEENS5_IJSG_SC_EEEEEEEvNS4_8identityES14_S1E_vS1F_EENS_8epilogue10collective18CollectiveEpilogueINS1H_23Sm100TmaWarpSpecializedILi2ELi2ELi32ELb0ELb0EEEJNS5_IJSG_SF_SG_EEENS5_IJNSW_ISG_SC_EENSW_INS5_IJNSA_ILi32EEESB_EEENS5_IJSC_SG_EEEEEEEESI_SJ_SI_SJ_NS1H_6fusion15FusionCallbacksIS1L_NS1T_13LinCombEltActINS1H_6thread4GELUESI_fSI_fLNS_15FloatRoundStyleE2EEES1M_S1S_JEEENS4_5SM1004TMEM4LOAD26SM100_TMEM_LOAD_32dp32b32xENS4_13SM90_TMA_LOADENS15_INS16_ILi1ELi4ELi3EEES19_NSW_INS5_IJS1A_S1O_EEENS5_IJS1O_SC_EEEEEEENS4_39AutoVectorizingCopyWithAssumedAlignmentILi128EEENS4_14SM90_TMA_STOREES2A_S2C_S2C_EEEvvEEEEvNT_6ParamsE)
	.align		4
        /*000c*/ 	.word	index@(__assertfail)
	.align		4
        /*0010*/ 	.word	0x00000000
	.align		4
        /*0014*/ 	.word	0xfffffffe
	.align		4
        /*0018*/ 	.word	0x00000000
	.align		4
        /*001c*/ 	.word	0xfffffffd
	.align		4
        /*0020*/ 	.word	0x00000000
	.align		4
        /*0024*/ 	.word	0xfffffffc


//--------------------- .nv.constant4             --------------------------
	.section	.nv.constant4,"a",@progbits
	.align	8
	.align		8
.nv.constant4:
        /*0000*/ 	.dword	__assertfail
	.align		8
        /*0008*/ 	.dword	__unnamed_1
	.align		8
        /*0010*/ 	.dword	__unnamed_2
	.align		8
        /*0018*/ 	.dword	_ZN39_INTERNAL_45cbb7bc_4_k_cu_fe6290e0_39294cuda3std3__45__cpo5beginE
	.align		8
        /*0020*/ 	.dword	_ZN39_INTERNAL_45cbb7bc_4_k_cu_fe6290e0_39294cuda3std3__45__cpo3endE
	.align		8
        /*0028*/ 	.dword	_ZN39_INTERNAL_45cbb7bc_4_k_cu_fe6290e0_39294cuda3std3__45__cpo6cbeginE
	.align		8
        /*0030*/ 	.dword	_ZN39_INTERNAL_45cbb7bc_4_k_cu_fe6290e0_39294cuda3std3__45__cpo4cendE
	.align		8
        /*0038*/ 	.dword	_ZN39_INTERNAL_45cbb7bc_4_k_cu_fe6290e0_39294cuda3std3__441_GLOBAL__N__45cbb7bc_4_k_cu_fe6290e0_39296ignoreE
	.align		8
        /*0040*/ 	.dword	_ZN39_INTERNAL_45cbb7bc_4_k_cu_fe6290e0_39294cuda3std3__419piecewise_constructE
	.align		8
        /*0048*/ 	.dword	_ZN39_INTERNAL_45cbb7bc_4_k_cu_fe6290e0_39294cuda3std3__48in_placeE
	.align		8
        /*0050*/ 	.dword	_ZN39_INTERNAL_45cbb7bc_4_k_cu_fe6290e0_39294cuda3std6ranges3__45__cpo4swapE
	.align		8
        /*0058*/ 	.dword	_ZN39_INTERNAL_45cbb7bc_4_k_cu_fe6290e0_39294cuda3std6ranges3__45__cpo9iter_moveE
	.align		8
        /*0060*/ 	.dword	_ZN39_INTERNAL_45cbb7bc_4_k_cu_fe6290e0_39294cute7productE
	.align		8
        /*0068*/ 	.dword	_ZN39_INTERNAL_45cbb7bc_4_k_cu_fe6290e0_39294cute1_E
	.align		8
        /*0070*/ 	.dword	$str$25
	.align		8
        /*0078*/ 	.dword	$str$26
	.align		8
        /*0080*/ 	.dword	$str$27
	.align		8
        /*0088*/ 	.dword	$str$28


//--------------------- .text._ZN7cutlass13device_kernelINS_4gemm6kernel13GemmUniversalIN4cute5tupleIJiiiiEEENS1_10collective13CollectiveMmaINS1_35MainloopSm100TmaUmmaWarpSpecializedILi26ELi2ELi4ENS5_IJNS4_1CILi2EEENSA_ILi1EEESC_EEEEENS5_IJNSA_ILi128EEESF_NSA_ILi64EEEEEENS_12float_e4m3_tENS5_IJlSC_lEEESI_SJ_NS4_8TiledMMAINS4_8MMA_AtomIJNS4_10MMA_TraitsINS4_25SM100_MMA_F8F6F4_2x1SM_SSEJSI_SI_fSF_SF_NS4_17integral_constantINS4_4UMMA5MajorELSQ_0EEESR_NSO_INSP_7ScaleInELSS_0EEEST_EEEEEENS4_6LayoutINS5_IJSC_SC_SC_EEENS5_IJNSA_ILi0EEESY_SY_EEEEENS5_IJNS4_10UnderscoreES11_S11_EEEEENS4_18SM100_TMA_2SM_LOADENS4_14ComposedLayoutINS4_7SwizzleILi2ELi4ELi3EEENS4_18smem_ptr_flag_bitsILi8EEENSW_INS5_IJNSA_ILi8EEESG_EEENS5_IJSG_SC_EEEEEEEvNS4_8identityES14_S1E_vS1F_EENS_8epilogue10collective18CollectiveEpilogueINS1H_23Sm100TmaWarpSpecializedILi2ELi2ELi32ELb0ELb0EEEJNS5_IJSG_SF_SG_EEENS5_IJNSW_ISG_SC_EENSW_INS5_IJNSA_ILi32EEESB_EEENS5_IJSC_SG_EEEEEEEESI_SJ_SI_SJ_NS1H_6fusion15FusionCallbacksIS1L_NS1T_13LinCombEltActINS1H_6thread4GELUESI_fSI_fLNS_15FloatRoundStyleE2EEES1M_S1S_JEEENS4_5SM1004TMEM4LOAD26SM100_TMEM_LOAD_32dp32b32xENS4_13SM90_TMA_LOADENS15_INS16_ILi1ELi4ELi3EEES19_NSW_INS5_IJS1A_S1O_EEENS5_IJS1O_SC_EEEEEEENS4_39AutoVectorizingCopyWithAssumedAlignmentILi128EEENS4_14SM90_TMA_STOREES2A_S2C_S2C_EEEvvEEEEvNT_6ParamsE --------------------------
	.section	.text._ZN7cutlass13device_kernelINS_4gemm6kernel13GemmUniversalIN4cute5tupleIJiiiiEEENS1_10collective13CollectiveMmaINS1_35MainloopSm100TmaUmmaWarpSpecializedILi26ELi2ELi4ENS5_IJNS4_1CILi2EEENSA_ILi1EEESC_EEEEENS5_IJNSA_ILi128EEESF_NSA_ILi64EEEEEENS_12float_e4m3_tENS5_IJlSC_lEEESI_SJ_NS4_8TiledMMAINS4_8MMA_AtomIJNS4_10MMA_TraitsINS4_25SM100_MMA_F8F6F4_2x1SM_SSEJSI_SI_fSF_SF_NS4_17integral_constantINS4_4UMMA5MajorELSQ_0EEESR_NSO_INSP_7ScaleInELSS_0EEEST_EEEEEENS4_6LayoutINS5_IJSC_SC_SC_EEENS5_IJNSA_ILi0EEESY_SY_EEEEENS5_IJNS4_10UnderscoreES11_S11_EEEEENS4_18SM100_TMA_2SM_LOADENS4_14ComposedLayoutINS4_7SwizzleILi2ELi4ELi3EEENS4_18smem_ptr_flag_bitsILi8EEENSW_INS5_IJNSA_ILi8EEESG_EEENS5_IJSG_SC_EEEEEEEvNS4_8identityES14_S1E_vS1F_EENS_8epilogue10collective18CollectiveEpilogueINS1H_23Sm100TmaWarpSpecializedILi2ELi2ELi32ELb0ELb0EEEJNS5_IJSG_SF_SG_EEENS5_IJNSW_ISG_SC_EENSW_INS5_IJNSA_ILi32EEESB_EEENS5_IJSC_SG_EEEEEEEESI_SJ_SI_SJ_NS1H_6fusion15FusionCallbacksIS1L_NS1T_13LinCombEltActINS1H_6thread4GELUESI_fSI_fLNS_15FloatRoundStyleE2EEES1M_S1S_JEEENS4_5SM1004TMEM4LOAD26SM100_TMEM_LOAD_32dp32b32xENS4_13SM90_TMA_LOADENS15_INS16_ILi1ELi4ELi3EEES19_NSW_INS5_IJS1A_S1O_EEENS5_IJS1O_SC_EEEEEEENS4_39AutoVectorizingCopyWithAssumedAlignmentILi128EEENS4_14SM90_TMA_STOREES2A_S2C_S2C_EEEvvEEEEvNT_6ParamsE,"ax",@progbits
	.align	128
.text._ZN7cutlass13device_kernelINS_4gemm6kernel13GemmUniversalIN4cute5tupleIJiiiiEEENS1_10collective13CollectiveMmaINS1_35MainloopSm100TmaUmmaWarpSpecializedILi26ELi2ELi4ENS5_IJNS4_1CILi2EEENSA_ILi1EEESC_EEEEENS5_IJNSA_ILi128EEESF_NSA_ILi64EEEEEENS_12float_e4m3_tENS5_IJlSC_lEEESI_SJ_NS4_8TiledMMAINS4_8MMA_AtomIJNS4_10MMA_TraitsINS4_25SM100_MMA_F8F6F4_2x1SM_SSEJSI_SI_fSF_SF_NS4_17integral_constantINS4_4UMMA5MajorELSQ_0EEESR_NSO_INSP_7ScaleInELSS_0EEEST_EEEEEENS4_6LayoutINS5_IJSC_SC_SC_EEENS5_IJNSA_ILi0EEESY_SY_EEEEENS5_IJNS4_10UnderscoreES11_S11_EEEEENS4_18SM100_TMA_2SM_LOADENS4_14ComposedLayoutINS4_7SwizzleILi2ELi4ELi3EEENS4_18smem_ptr_flag_bitsILi8EEENSW_INS5_IJNSA_ILi8EEESG_EEENS5_IJSG_SC_EEEEEEEvNS4_8identityES14_S1E_vS1F_EENS_8epilogue10collective18CollectiveEpilogueINS1H_23Sm100TmaWarpSpecializedILi2ELi2ELi32ELb0ELb0EEEJNS5_IJSG_SF_SG_EEENS5_IJNSW_ISG_SC_EENSW_INS5_IJNSA_ILi32EEESB_EEENS5_IJSC_SG_EEEEEEEESI_SJ_SI_SJ_NS1H_6fusion15FusionCallbacksIS1L_NS1T_13LinCombEltActINS1H_6thread4GELUESI_fSI_fLNS_15FloatRoundStyleE2EEES1M_S1S_JEEENS4_5SM1004TMEM4LOAD26SM100_TMEM_LOAD_32dp32b32xENS4_13SM90_TMA_LOADENS15_INS16_ILi1ELi4ELi3EEES19_NSW_INS5_IJS1A_S1O_EEENS5_IJS1O_SC_EEEEEEENS4_39AutoVectorizingCopyWithAssumedAlignmentILi128EEENS4_14SM90_TMA_STOREES2A_S2C_S2C_EEEvvEEEEvNT_6ParamsE:
        .type           _ZN7cutlass13device_kernelINS_4gemm6kernel13GemmUniversalIN4cute5tupleIJiiiiEEENS1_10collective13CollectiveMmaINS1_35MainloopSm100TmaUmmaWarpSpecializedILi26ELi2ELi4ENS5_IJNS4_1CILi2EEENSA_ILi1EEESC_EEEEENS5_IJNSA_ILi128EEESF_NSA_ILi64EEEEEENS_12float_e4m3_tENS5_IJlSC_lEEESI_SJ_NS4_8TiledMMAINS4_8MMA_AtomIJNS4_10MMA_TraitsINS4_25SM100_MMA_F8F6F4_2x1SM_SSEJSI_SI_fSF_SF_NS4_17integral_constantINS4_4UMMA5MajorELSQ_0EEESR_NSO_INSP_7ScaleInELSS_0EEEST_EEEEEENS4_6LayoutINS5_IJSC_SC_SC_EEENS5_IJNSA_ILi0EEESY_SY_EEEEENS5_IJNS4_10UnderscoreES11_S11_EEEEENS4_18SM100_TMA_2SM_LOADENS4_14ComposedLayoutINS4_7SwizzleILi2ELi4ELi3EEENS4_18smem_ptr_flag_bitsILi8EEENSW_INS5_IJNSA_ILi8EEESG_EEENS5_IJSG_SC_EEEEEEEvNS4_8identityES14_S1E_vS1F_EENS_8epilogue10collective18CollectiveEpilogueINS1H_23Sm100TmaWarpSpecializedILi2ELi2ELi32ELb0ELb0EEEJNS5_IJSG_SF_SG_EEENS5_IJNSW_ISG_SC_EENSW_INS5_IJNSA_ILi32EEESB_EEENS5_IJSC_SG_EEEEEEEESI_SJ_SI_SJ_NS1H_6fusion15FusionCallbacksIS1L_NS1T_13LinCombEltActINS1H_6thread4GELUESI_fSI_fLNS_15FloatRoundStyleE2EEES1M_S1S_JEEENS4_5SM1004TMEM4LOAD26SM100_TMEM_LOAD_32dp32b32xENS4_13SM90_TMA_LOADENS15_INS16_ILi1ELi4ELi3EEES19_NSW_INS5_IJS1A_S1O_EEENS5_IJS1O_SC_EEEEEEENS4_39AutoVectorizingCopyWithAssumedAlignmentILi128EEENS4_14SM90_TMA_STOREES2A_S2C_S2C_EEEvvEEEEvNT_6ParamsE,@function
        .size           _ZN7cutlass13device_kernelINS_4gemm6kernel13GemmUniversalIN4cute5tupleIJiiiiEEENS1_10collective13CollectiveMmaINS1_35MainloopSm100TmaUmmaWarpSpecializedILi26ELi2ELi4ENS5_IJNS4_1CILi2EEENSA_ILi1EEESC_EEEEENS5_IJNSA_ILi128EEESF_NSA_ILi64EEEEEENS_12float_e4m3_tENS5_IJlSC_lEEESI_SJ_NS4_8TiledMMAINS4_8MMA_AtomIJNS4_10MMA_TraitsINS4_25SM100_MMA_F8F6F4_2x1SM_SSEJSI_SI_fSF_SF_NS4_17integral_constantINS4_4UMMA5MajorELSQ_0EEESR_NSO_INSP_7ScaleInELSS_0EEEST_EEEEEENS4_6LayoutINS5_IJSC_SC_SC_EEENS5_IJNSA_ILi0EEESY_SY_EEEEENS5_IJNS4_10UnderscoreES11_S11_EEEEENS4_18SM100_TMA_2SM_LOADENS4_14ComposedLayoutINS4_7SwizzleILi2ELi4ELi3EEENS4_18smem_ptr_flag_bitsILi8EEENSW_INS5_IJNSA_ILi8EEESG_EEENS5_IJSG_SC_EEEEEEEvNS4_8identityES14_S1E_vS1F_EENS_8epilogue10collective18CollectiveEpilogueINS1H_23Sm100TmaWarpSpecializedILi2ELi2ELi32ELb0ELb0EEEJNS5_IJSG_SF_SG_EEENS5_IJNSW_ISG_SC_EENSW_INS5_IJNSA_ILi32EEESB_EEENS5_IJSC_SG_EEEEEEEESI_SJ_SI_SJ_NS1H_6fusion15FusionCallbacksIS1L_NS1T_13LinCombEltActINS1H_6thread4GELUESI_fSI_fLNS_15FloatRoundStyleE2EEES1M_S1S_JEEENS4_5SM1004TMEM4LOAD26SM100_TMEM_LOAD_32dp32b32xENS4_13SM90_TMA_LOADENS15_INS16_ILi1ELi4ELi3EEES19_NSW_INS5_IJS1A_S1O_EEENS5_IJS1O_SC_EEEEEEENS4_39AutoVectorizingCopyWithAssumedAlignmentILi128EEENS4_14SM90_TMA_STOREES2A_S2C_S2C_EEEvvEEEEvNT_6ParamsE,(.L_x_231 - _ZN7cutlass13device_kernelINS_4gemm6kernel13GemmUniversalIN4cute5tupleIJiiiiEEENS1_10collective13CollectiveMmaINS1_35MainloopSm100TmaUmmaWarpSpecializedILi26ELi2ELi4ENS5_IJNS4_1CILi2EEENSA_ILi1EEESC_EEEEENS5_IJNSA_ILi128EEESF_NSA_ILi64EEEEEENS_12float_e4m3_tENS5_IJlSC_lEEESI_SJ_NS4_8TiledMMAINS4_8MMA_AtomIJNS4_10MMA_TraitsINS4_25SM100_MMA_F8F6F4_2x1SM_SSEJSI_SI_fSF_SF_NS4_17integral_constantINS4_4UMMA5MajorELSQ_0EEESR_NSO_INSP_7ScaleInELSS_0EEEST_EEEEEENS4_6LayoutINS5_IJSC_SC_SC_EEENS5_IJNSA_ILi0EEESY_SY_EEEEENS5_IJNS4_10UnderscoreES11_S11_EEEEENS4_18SM100_TMA_2SM_LOADENS4_14ComposedLayoutINS4_7SwizzleILi2ELi4ELi3EEENS4_18smem_ptr_flag_bitsILi8EEENSW_INS5_IJNSA_ILi8EEESG_EEENS5_IJSG_SC_EEEEEEEvNS4_8identityES14_S1E_vS1F_EENS_8epilogue10collective18CollectiveEpilogueINS1H_23Sm100TmaWarpSpecializedILi2ELi2ELi32ELb0ELb0EEEJNS5_IJSG_SF_SG_EEENS5_IJNSW_ISG_SC_EENSW_INS5_IJNSA_ILi32EEESB_EEENS5_IJSC_SG_EEEEEEEESI_SJ_SI_SJ_NS1H_6fusion15FusionCallbacksIS1L_NS1T_13LinCombEltActINS1H_6thread4GELUESI_fSI_fLNS_15FloatRoundStyleE2EEES1M_S1S_JEEENS4_5SM1004TMEM4LOAD26SM100_TMEM_LOAD_32dp32b32xENS4_13SM90_TMA_LOADENS15_INS16_ILi1ELi4ELi3EEES19_NSW_INS5_IJS1A_S1O_EEENS5_IJS1O_SC_EEEEEEENS4_39AutoVectorizingCopyWithAssumedAlignmentILi128EEENS4_14SM90_TMA_STOREES2A_S2C_S2C_EEEvvEEEEvNT_6ParamsE)
        .other          _ZN7cutlass13device_kernelINS_4gemm6kernel13GemmUniversalIN4cute5tupleIJiiiiEEENS1_10collective13CollectiveMmaINS1_35MainloopSm100TmaUmmaWarpSpecializedILi26ELi2ELi4ENS5_IJNS4_1CILi2EEENSA_ILi1EEESC_EEEEENS5_IJNSA_ILi128EEESF_NSA_ILi64EEEEEENS_12float_e4m3_tENS5_IJlSC_lEEESI_SJ_NS4_8TiledMMAINS4_8MMA_AtomIJNS4_10MMA_TraitsINS4_25SM100_MMA_F8F6F4_2x1SM_SSEJSI_SI_fSF_SF_NS4_17integral_constantINS4_4UMMA5MajorELSQ_0EEESR_NSO_INSP_7ScaleInELSS_0EEEST_EEEEEENS4_6LayoutINS5_IJSC_SC_SC_EEENS5_IJNSA_ILi0EEESY_SY_EEEEENS5_IJNS4_10UnderscoreES11_S11_EEEEENS4_18SM100_TMA_2SM_LOADENS4_14ComposedLayoutINS4_7SwizzleILi2ELi4ELi3EEENS4_18smem_ptr_flag_bitsILi8EEENSW_INS5_IJNSA_ILi8EEESG_EEENS5_IJSG_SC_EEEEEEEvNS4_8identityES14_S1E_vS1F_EENS_8epilogue10collective18CollectiveEpilogueINS1H_23Sm100TmaWarpSpecializedILi2ELi2ELi32ELb0ELb0EEEJNS5_IJSG_SF_SG_EEENS5_IJNSW_ISG_SC_EENSW_INS5_IJNSA_ILi32EEESB_EEENS5_IJSC_SG_EEEEEEEESI_SJ_SI_SJ_NS1H_6fusion15FusionCallbacksIS1L_NS1T_13LinCombEltActINS1H_6thread4GELUESI_fSI_fLNS_15FloatRoundStyleE2EEES1M_S1S_JEEENS4_5SM1004TMEM4LOAD26SM100_TMEM_LOAD_32dp32b32xENS4_13SM90_TMA_LOADENS15_INS16_ILi1ELi4ELi3EEES19_NSW_INS5_IJS1A_S1O_EEENS5_IJS1O_SC_EEEEEEENS4_39AutoVectorizingCopyWithAssumedAlignmentILi128EEENS4_14SM90_TMA_STOREES2A_S2C_S2C_EEEvvEEEEvNT_6ParamsE,@"STO_CUDA_ENTRY STV_DEFAULT"
_ZN7cutlass13device_kernelINS_4gemm6kernel13GemmUniversalIN4cute5tupleIJiiiiEEENS1_10collective13CollectiveMmaINS1_35MainloopSm100TmaUmmaWarpSpecializedILi26ELi2ELi4ENS5_IJNS4_1CILi2EEENSA_ILi1EEESC_EEEEENS5_IJNSA_ILi128EEESF_NSA_ILi64EEEEEENS_12float_e4m3_tENS5_IJlSC_lEEESI_SJ_NS4_8TiledMMAINS4_8MMA_AtomIJNS4_10MMA_TraitsINS4_25SM100_MMA_F8F6F4_2x1SM_SSEJSI_SI_fSF_SF_NS4_17integral_constantINS4_4UMMA5MajorELSQ_0EEESR_NSO_INSP_7ScaleInELSS_0EEEST_EEEEEENS4_6LayoutINS5_IJSC_SC_SC_EEENS5_IJNSA_ILi0EEESY_SY_EEEEENS5_IJNS4_10UnderscoreES11_S11_EEEEENS4_18SM100_TMA_2SM_LOADENS4_14ComposedLayoutINS4_7SwizzleILi2ELi4ELi3EEENS4_18smem_ptr_flag_bitsILi8EEENSW_INS5_IJNSA_ILi8EEESG_EEENS5_IJSG_SC_EEEEEEEvNS4_8identityES14_S1E_vS1F_EENS_8epilogue10collective18CollectiveEpilogueINS1H_23Sm100TmaWarpSpecializedILi2ELi2ELi32ELb0ELb0EEEJNS5_IJSG_SF_SG_EEENS5_IJNSW_ISG_SC_EENSW_INS5_IJNSA_ILi32EEESB_EEENS5_IJSC_SG_EEEEEEEESI_SJ_SI_SJ_NS1H_6fusion15FusionCallbacksIS1L_NS1T_13LinCombEltActINS1H_6thread4GELUESI_fSI_fLNS_15FloatRoundStyleE2EEES1M_S1S_JEEENS4_5SM1004TMEM4LOAD26SM100_TMEM_LOAD_32dp32b32xENS4_13SM90_TMA_LOADENS15_INS16_ILi1ELi4ELi3EEES19_NSW_INS5_IJS1A_S1O_EEENS5_IJS1O_SC_EEEEEEENS4_39AutoVectorizingCopyWithAssumedAlignmentILi128EEENS4_14SM90_TMA_STOREES2A_S2C_S2C_EEEvvEEEEvNT_6ParamsE:
[----:B------:R-:W1:Y:S01]  /*0000*/  LDC R1, c[0x0][0x37c] ;  /* 0x0000df00ff017b82 */ /* 0x000e620000000800 */
[----:B------:R-:W2:Y:S01]  /*0010*/  S2R R111, SR_TID.X ;  /* 0x00000000006f7919 */ /* 0x000ea20000002100 */
[----:B------:R-:W3:Y:S06]  /*0020*/  LDCU.64 UR8, c[0x0][0x890] ;  /* 0x00011200ff0877ac */ /* 0x000eec0008000a00 */
[----:B------:R-:W4:Y:S01]  /*0030*/  S2UR UR37, SR_CgaCtaId ;  /* 0x00000000002579c3 */ /* 0x000f220000008800 */
[----:B------:R-:W-:Y:S02]  /*0040*/  PRMT R92, RZ, 0x7610, R92 ;  /* 0x00007610ff5c7816 */ /* 0x000fe4000000005c */
[----:B------:R-:W-:Y:S01]  /*0050*/  ELECT P0, URZ, PT ;  /* 0x0000000000ff782f */ /* 0x000fe20003800000 */
[----:B------:R-:W1:Y:S01]  /*0060*/  LDCU.64 UR38, c[0x0][0x358] ;  /* 0x00006b00ff2677ac */ /* 0x000e620008000a00 */
[----:B---3--:R-:W-:-:S04]  /*0070*/  UISETP.NE.U32.AND UP2, UPT, UR8, URZ, UPT ;  /* 0x000000ff0800728c */ /* 0x008fc8000bf45070 */
[----:B------:R-:W-:Y:S02]  /*0080*/  UISETP.NE.AND.EX UP2, UPT, UR9, URZ, UPT, UP2 ;  /* 0x000000ff0900728c */ /* 0x000fe4000bf45320 */
[----:B----4-:R-:W-:Y:S02]  /*0090*/  ULOP3.LUT UR5, UR37, 0x1, URZ, 0xc0, !UPT ;  /* 0x0000000125057892 */ /* 0x010fe4000f8ec0ff */
[----:B------:R-:W-:Y:S01]  /*00a0*/  ULOP3.LUT UR4, UR37, 0x1, URZ, 0x3c, !UPT ;  /* 0x0000000125047892 */ /* 0x000fe2000f8e3cff */
[----:B--2---:R-:W-:-:S05]  /*00b0*/  SHF.R.U32.HI R112, RZ, 0x5, R111 ;  /* 0x00000005ff707819 */ /* 0x004fca000001166f */
[----:B------:R-:W2:Y:S02]  /*00c0*/  SHFL.IDX PT, R0, R112, RZ, 0x1f ;  /* 0x00001fff70007589 */ /* 0x000ea400000e0000 */
[----:B--2---:R-:W-:Y:S01]  /*00d0*/  R2UR UR10, R0 ;  /* 0x00000000000a72ca */ /* 0x004fe200000e0000 */
[----:B-1----:R-:W-:Y:S05]  /*00e0*/  BRA.U UP2, `(.L_x_0) ;  /* 0x00000001022c7547 */ /* 0x002fea000b800000 */
[----:B------:R-:W1:Y:S02]  /*00f0*/  LDCU.64 UR6, c[0x0][0x888] ;  /* 0x00011100ff0677ac */ /* 0x000e640008000a00 */
[----:B-1----:R-:W-:-:S04]  /*0100*/  UISETP.NE.U32.AND UP0, UPT, UR6, URZ, UPT ;  /* 0x000000ff0600728c */ /* 0x002fc8000bf05070 */
[----:B------:R-:W-:-:S09]  /*0110*/  UISETP.NE.AND.EX UP0, UPT, UR7, URZ, UPT, UP0 ;  /* 0x000000ff0700728c */ /* 0x000fd2000bf05300 */
[----:B------:R-:W-:Y:S05]  /*0120*/  BRA.U !UP0, `(.L_x_1) ;  /* 0x0000000108107547 */ /* 0x000fea000b800000 */
[----:B------:R-:W1:Y:S02]  /*0130*/  LDC.64 R80, c[0x0][0x888] ;  /* 0x00022200ff507b82 */ /* 0x000e640000000a00 */
[----:B-1----:R1:W5:Y:S01]  /*0140*/  LDG.E R80, desc[UR38][R80.64] ;  /* 0x0000002650507981 */ /* 0x002362000c1e1900 */
[----:B------:R-:W-:Y:S01]  /*0150*/  HFMA2 R92, -RZ, RZ, 0, 5.9604644775390625e-08 ;  /* 0x00000001ff5c7431 */ /* 0x000fe200000001ff */
[----:B------:R-:W-:Y:S05]  /*0160*/  BRA `(.L_x_0) ;  /* 0x00000000000c7947 */ /* 0x000fea0003800000 */
.L_x_1:
[----:B------:R-:W1:Y:S01]  /*0170*/  LDCU UR6, c[0x0][0x880] ;  /* 0x00011000ff0677ac */ /* 0x000e620008000800 */
[----:B------:R-:W-:Y:S01]  /*0180*/  HFMA2 R92, -RZ, RZ, 0, 5.9604644775390625e-08 ;  /* 0x00000001ff5c7431 */ /* 0x000fe200000001ff */
[----:B-1----:R-:W-:-:S07]  /*0190*/  MOV R80, UR6 ;  /* 0x0000000600507c02 */ /* 0x002fce0008000f00 */
.L_x_0:
[----:B------:R-:W2:Y:S02]  /*01a0*/  LDCU.64 UR6, c[0x0][0x8b0] ;  /* 0x00011600ff0677ac */ /* 0x000ea40008000a00 */
[----:B--2---:R-:W-:-:S04]  /*01b0*/  UISETP.NE.U32.AND UP0, UPT, UR6, URZ, UPT ;  /* 0x000000ff0600728c */ /* 0x004fc8000bf05070 */
[----:B------:R-:W-:-:S09]  /*01c0*/  UISETP.NE.AND.EX UP0, UPT, UR7, URZ, UPT, UP0 ;  /* 0x000000ff0700728c */ /* 0x000fd2000bf05300 */
[----:B------:R-:W-:Y:S05]  /*01d0*/  BRA.U UP0, `(.L_x_2) ;  /* 0x0000000100247547 */ /* 0x000fea000b800000 */
[----:B------:R-:W2:Y:S02]  /*01e0*/  LDCU.64 UR6, c[0x0][0x8a8] ;  /* 0x00011500ff0677ac */ /* 0x000ea40008000a00 */
[----:B--2---:R-:W-:-:S04]  /*01f0*/  UISETP.NE.U32.AND UP0, UPT, UR6, URZ, UPT ;  /* 0x000000ff0600728c */ /* 0x004fc8000bf05070 */
[----:B------:R-:W-:-:S09]  /*0200*/  UISETP.NE.AND.EX UP0, UPT, UR7, URZ, UPT, UP0 ;  /* 0x000000ff0700728c */ /* 0x000fd2000bf05300 */
[----:B------:R-:W-:Y:S05]  /*0210*/  BRA.U !UP0, `(.L_x_3) ;  /* 0x00000001080c7547 */ /* 0x000fea000b800000 */
[----:B------:R-:W2:Y:S02]  /*0220*/  LDC.64 R72, c[0x0][0x8a8] ;  /* 0x00022a00ff487b82 */ /* 0x000ea40000000a00 */
[----:B--2---:R2:W5:Y:S01]  /*0230*/  LDG.E R72, desc[UR38][R72.64] ;  /* 0x0000002648487981 */ /* 0x004562000c1e1900 */
[----:B------:R-:W-:Y:S05]  /*0240*/  BRA `(.L_x_2) ;  /* 0x0000000000087947 */ /* 0x000fea0003800000 */
.L_x_3:
[----:B------:R-:W2:Y:S02]  /*0250*/  LDCU UR6, c[0x0][0x8a0] ;  /* 0x00011400ff0677ac */ /* 0x000ea40008000800 */
[----:B--2---:R-:W-:Y:S02]  /*0260*/  MOV R72, UR6 ;  /* 0x0000000600487c02 */ /* 0x004fe40008000f00 */
.L_x_2:
[----:B------:R-:W-:Y:S01]  /*0270*/  IMAD.U32 R0, RZ, RZ, UR10 ;  /* 0x0000000aff007e24 */ /* 0x000fe2000f8e00ff */
[----:B------:R-:W-:Y:S04]  /*0280*/  BSSY.RECONVERGENT B0, `(.L_x_4) ;  /* 0x000000c000007945 */ /* 0x000fe80003800200 */
[C---:B------:R-:W-:Y:S02]  /*0290*/  ISETP.NE.OR P2, PT, R0.reuse, 0x1, !P0 ;  /* 0x000000010000780c */ /* 0x040fe40004745670 */
[----:B------:R-:W-:-:S11]  /*02a0*/  ISETP.NE.OR P1, PT, R0, 0x3, !P0 ;  /* 0x000000030000780c */ /* 0x000fd60004725670 */
[----:B------:R-:W-:Y:S05]  /*02b0*/  @P2 BRA `(.L_x_5) ;  /* 0x0000000000202947 */ /* 0x000fea0003800000 */
[----:B------:R-:W3:Y:S02]  /*02c0*/  LDCU.64 UR6, c[0x0][0x348] ;  /* 0x00006900ff0677ac */ /* 0x000ee40008000a00 */
[----:B---3--:R-:W-:Y:S02]  /*02d0*/  UIADD3 UR12, UP1, UPT, UR6, 0x80, URZ ;  /* 0x00000080060c7890 */ /* 0x008fe4000ff3e0ff */
[----:B------:R-:W-:Y:S02]  /*02e0*/  UIADD3 UR6, UP0, UPT, UR6, 0x180, URZ ;  /* 0x0000018006067890 */ /* 0x000fe4000ff1e0ff */
[----:B------:R-:W-:Y:S02]  /*02f0*/  UIADD3.X UR13, UPT, UPT, URZ, UR7, URZ, UP1, !UPT ;  /* 0x00000007ff0d7290 */ /* 0x000fe40008ffe4ff */
[----:B------:R-:W-:-:S07]  /*0300*/  UIADD3.X UR7, UPT, UPT, URZ, UR7, URZ, UP0, !UPT ;  /* 0x00000007ff077290 */ /* 0x000fce00087fe4ff */
[----:B------:R3:W-:Y:S02]  /*0310*/  UTMACCTL.PF [UR12] ;  /* 0x000000000c0079b9 */ /* 0x0007e40008040000 */
[----:B------:R3:W-:Y:S02]  /*0320*/  UTMACCTL.PF [UR6] ;  /* 0x00000000060079b9 */ /* 0x0007e40008040000 */
[----:B---3--:R-:W-:Y:S01]  /*0330*/  NOP ;  /* 0x0000000000007918 */ /* 0x008fe20000000000 */
.L_x_5:
[----:B------:R-:W-:Y:S05]  /*0340*/  BSYNC.RECONVERGENT B0 ;  /* 0x0000000000007941 */ /* 0x000fea0003800200 */
.L_x_4:
[----:B------:R-:W-:Y:S04]  /*0350*/  BSSY.RECONVERGENT B0, `(.L_x_6) ;  /* 0x000000a000007945 */ /* 0x000fe80003800200 */
        /* <DEDUP_REMOVED lines=9> */
.L_x_7:
[----:B------:R-:W-:Y:S05]  /*03f0*/  BSYNC.RECONVERGENT B0 ;  /* 0x0000000000007941 */ /* 0x000fea0003800200 */
.L_x_6:
[----:B------:R-:W3:Y:S01]  /*0400*/  LDCU.64 UR6, c[0x0][0x888] ;  /* 0x00011100ff0677ac */ /* 0x000ee20008000a00 */
[----:B------:R-:W-:Y:S02]  /*0410*/  UISETP.EQ.U32.AND UP1, UPT, UR8, URZ, UPT ;  /* 0x000000ff0800728c */ /* 0x000fe4000bf22070 */
[----:B------:R-:W-:Y:S02]  /*0420*/  UPLOP3.LUT UP5, UPT, UPT, UPT, UPT, 0x40, 0x4 ;  /* 0x000000000004789c */ /* 0x000fe40003fae870 */
[----:B---3--:R-:W-:-:S04]  /*0430*/  UISETP.NE.U32.AND UP0, UPT, UR6, URZ, UPT ;  /* 0x000000ff0600728c */ /* 0x008fc8000bf05070 */
[----:B------:R-:W-:-:S04]  /*0440*/  UISETP.NE.AND.EX UP0, UPT, UR7, URZ, UPT, UP0 ;  /* 0x000000ff0700728c */ /* 0x000fc8000bf05300 */
[----:B------:R-:W-:-:S04]  /*0450*/  UISETP.EQ.OR.EX UP3, UPT, UR9, URZ, !UP0, UP1 ;  /* 0x000000ff0900728c */ /* 0x000fc8000c762710 */
[----:B------:R-:W-:-:S05]  /*0460*/  UP2UR UR44, UPR, URZ, 0x8 ;  /* 0x00000008ff2c7883 */ /* 0x000fca0008000000 */
[----:B------:R-:W-:Y:S07]  /*0470*/  BRA.U !UP3, `(.L_x_8) ;  /* 0x000000010b147547 */ /* 0x000fee000b800000 */
[----:B------:R-:W-:Y:S01]  /*0480*/  PLOP3.LUT P2, PT, PT, PT, UP2, 0x80, 0x8 ;  /* 0x000000000008781c */ /* 0x000fe20003f4f028 */
[----:B------:R-:W-:-:S12]  /*0490*/  UPLOP3.LUT UP5, UPT, UPT, UPT, UP0, 0x40, 0x4 ;  /* 0x000000000004789c */ /* 0x000fd80003fae800 */
[----:B-----5:R-:W-:-:S13]  /*04a0*/  @!P2 FSETP.EQ.AND P1, PT, R80, RZ, PT ;  /* 0x000000ff5000a20b */ /* 0x020fda0003f22000 */
[----:B------:R-:W-:Y:S01]  /*04b0*/  @!P2 VOTEU.ANY UP1, P1 ;  /* 0x0000000000ffa886 */ /* 0x000fe20000820100 */
[----:B------:R-:W-:-:S11]  /*04c0*/  @!UP2 UPLOP3.LUT UP5, UPT, UPT, UPT, UP1, 0x80, 0x8 ;  /* 0x000000000008a89c */ /* 0x000fd60003faf010 */
.L_x_8:
[----:B------:R-:W3:Y:S01]  /*04d0*/  SHFL.IDX PT, R0, R112, RZ, 0x1f ;  /* 0x00001fff70007589 */ /* 0x000ee200000e0000 */
[----:B------:R-:W-:-:S04]  /*04e0*/  UISETP.NE.AND UP1, UPT, UR10, 0x2, UPT ;  /* 0x000000020a00788c */ /* 0x000fc8000bf25270 */
[----:B------:R-:W-:Y:S02]  /*04f0*/  UISETP.EQ.AND UP2, UPT, UR5, URZ, !UP1 ;  /* 0x000000ff0500728c */ /* 0x000fe4000cf42270 */
[----:B------:R-:W-:-:S04]  /*0500*/  USEL UR6, URZ, 0x1, UP1 ;  /* 0x00000001ff067887 */ /* 0x000fc80008800000 */
[----:B------:R-:W-:Y:S02]  /*0510*/  PLOP3.LUT P5, PT, P0, PT, UP2, 0x80, 0x8 ;  /* 0x000000000008781c */ /* 0x000fe400007af028 */
[----:B---3--:R-:W-:-:S13]  /*0520*/  ISETP.NE.AND P1, PT, R0, RZ, PT ;  /* 0x000000ff0000720c */ /* 0x008fda0003f25270 */
[----:B------:R-:W-:Y:S05]  /*0530*/  @P1 BRA `(.L_x_9) ;  /* 0x0000000400001947 */ /* 0x000fea0003800000 */
[----:B------:R-:W-:Y:S01]  /*0540*/  ELECT P1, URZ, PT ;  /* 0x0000000000ff782f */ /* 0x000fe20003820000 */
[----:B------:R-:W-:-:S12]  /*0550*/  BSSY.RECONVERGENT B0, `(.L_x_9) ;  /* 0x000003e000007945 */ /* 0x000fd80003800200 */
[----:B------:R-:W-:Y:S05]  /*0560*/  @!P1 BRA `(.L_x_10) ;  /* 0x0000000000f09947 */ /* 0x000fea0003800000 */
[----:B------:R-:W-:Y:S01]  /*0570*/  UMOV UR8, 0x400 ;  /* 0x0000040000087882 */ /* 0x000fe20000000000 */
[----:B------:R-:W-:Y:S01]  /*0580*/  UMOV UR7, 0x1 ;  /* 0x0000000100077882 */ /* 0x000fe20000000000 */
[----:B------:R-:W-:Y:S02]  /*0590*/  ULEA UR8, UR37, UR8, 0x18 ;  /* 0x0000000825087291 */ /* 0x000fe4000f8ec0ff */
[----:B------:R-:W-:-:S04]  /*05a0*/  UIADD3 UR12, UPT, UPT, -UR7, 0x100000, URZ ;  /* 0x00100000070c7890 */ /* 0x000fc8000fffe1ff */
[----:B------:R-:W-:Y:S02]  /*05b0*/  USHF.L.U32 UR13, UR12, 0xb, URZ ;  /* 0x0000000b0c0d7899 */ /* 0x000fe400080006ff */
[----:B------:R-:W-:Y:S01]  /*05c0*/  USHF.L.U32 UR12, UR12, 0x1, URZ ;  /* 0x000000010c0c7899 */ /* 0x000fe200080006ff */
[----:B------:R-:W3:Y:S11]  /*05d0*/  FENCE.VIEW.ASYNC.S ;  /* 0x00000000000073c6 */ /* 0x000ef60000000000 */
[----:B---3--:R3:W4:Y:S01]  /*05e0*/  SYNCS.EXCH.64 URZ, [UR8], UR12 ;  /* 0x0000000c08ff75b2 */ /* 0x0087220008000100 */
[----:B------:R3:W1:Y:S01]  /*05f0*/  SYNCS.EXCH.64 URZ, [UR8+0xd0], UR12 ;  /* 0x0000d00c08ff75b2 */ /* 0x0006620008000100 */
        /* <DEDUP_REMOVED lines=49> */
[----:B------:R3:W1:Y:S02]  /*0910*/  SYNCS.EXCH.64 URZ, [UR8+0x198], UR12 ;  /* 0x0001980c08ff75b2 */ /* 0x0006640008000100 */
[----:B---34-:R-:W-:Y:S01]  /*0920*/  NOP ;  /* 0x0000000000007918 */ /* 0x018fe20000000000 */
.L_x_10:
[----:B------:R-:W-:Y:S05]  /*0930*/  BSYNC.RECONVERGENT B0 ;  /* 0x0000000000007941 */ /* 0x000fea0003800200 */
.L_x_9:
[----:B------:R-:W3:Y:S01]  /*0940*/  SHFL.IDX PT, R0, R112, RZ, 0x1f ;  /* 0x00001fff70007589 */ /* 0x000ee200000e0000 */
[----:B------:R-:W-:Y:S01]  /*0950*/  NOP ;  /* 0x0000000000007918 */ /* 0x000fe20000000000 */
[----:B---3--:R-:W-:-:S13]  /*0960*/  ISETP.NE.AND P1, PT, R0, 0x1, PT ;  /* 0x000000010000780c */ /* 0x008fda0003f25270 */
[----:B------:R-:W-:Y:S05]  /*0970*/  @P1 BRA `(.L_x_11) ;  /* 0x0000000000441947 */ /* 0x000fea0003800000 */
[----:B------:R-:W-:Y:S01]  /*0980*/  UMOV UR9, 0x400 ;  /* 0x0000040000097882 */ /* 0x000fe20000000000 */
[----:B------:R-:W-:Y:S01]  /*0990*/  UMOV UR8, 0x20 ;  /* 0x0000002000087882 */ /* 0x000fe20000000000 */
[----:B------:R-:W-:Y:S01]  /*09a0*/  UMOV UR7, 0x80 ;  /* 0x0000008000077882 */ /* 0x000fe20000000000 */
[----:B------:R-:W-:Y:S02]  /*09b0*/  ULEA UR9, UR37, UR9, 0x18 ;  /* 0x0000000925097291 */ /* 0x000fe4000f8ec0ff */
[----:B------:R-:W-:-:S04]  /*09c0*/  UIADD3 UR12, UPT, UPT, -UR8, 0x100000, URZ ;  /* 0x00100000080c7890 */ /* 0x000fc8000fffe1ff */
[----:B------:R-:W-:Y:S02]  /*09d0*/  USHF.L.U32 UR13, UR12, 0xb, URZ ;  /* 0x0000000b0c0d7899 */ /* 0x000fe400080006ff */
[----:B------:R-:W-:Y:S02]  /*09e0*/  USHF.L.U32 UR12, UR12, 0x1, URZ ;  /* 0x000000010c0c7899 */ /* 0x000fe400080006ff */
[----:B------:R-:W-:-:S04]  /*09f0*/  UIADD3 UR14, UPT, UPT, -UR7, 0x100000, URZ ;  /* 0x00100000070e7890 */ /* 0x000fc8000fffe1ff */
[----:B------:R-:W-:Y:S02]  /*0a00*/  USHF.L.U32 UR15, UR14, 0xb, URZ ;  /* 0x0000000b0e0f7899 */ /* 0x000fe400080006ff */
[----:B------:R-:W-:Y:S01]  /*0a10*/  USHF.L.U32 UR14, UR14, 0x1, URZ ;  /* 0x000000010e0e7899 */ /* 0x000fe200080006ff */
[----:B------:R-:W-:Y:S01]  /*0a20*/  ELECT P1, URZ, PT ;  /* 0x0000000000ff782f */ /* 0x000fe20003820000 */
[----:B------:R-:W3:Y:S02]  /*0a30*/  FENCE.VIEW.ASYNC.S ;  /* 0x00000000000073c6 */ /* 0x000ee40000000000 */
[----:B---3--:R3:W4:Y:S08]  /*0a40*/  SYNCS.EXCH.64 URZ, [UR9+0x1a0], UR12 ;  /* 0x0001a00c09ff75b2 */ /* 0x0087300008000100 */
[----:B------:R3:W1:Y:S01]  /*0a50*/  SYNCS.EXCH.64 URZ, [UR9+0x1b0], UR14 ;  /* 0x0001b00e09ff75b2 */ /* 0x0006620008000100 */
[----:B------:R3:W1:Y:S01]  /*0a60*/  SYNCS.EXCH.64 URZ, [UR9+0x1a8], UR12 ;  /* 0x0001a80c09ff75b2 */ /* 0x0006620008000100 */
[----:B------:R3:W1:Y:S01]  /*0a70*/  SYNCS.EXCH.64 URZ, [UR9+0x1b8], UR14 ;  /* 0x0001b80e09ff75b2 */ /* 0x0006620008000100 */
[----:B------:R-:W-:Y:S01]  /*0a80*/  NOP ;  /* 0x0000000000007918 */ /* 0x000fe20000000000 */
.L_x_11:
[----:B------:R-:W2:Y:S01]  /*0a90*/  SHFL.IDX PT, R0, R112, RZ, 0x1f ;  /* 0x00001fff70007589 */ /* 0x000ea200000e0000 */
[----:B------:R-:W-:Y:S01]  /*0aa0*/  NOP ;  /* 0x0000000000007918 */ /* 0x000fe20000000000 */
[----:B--2---:R-:W-:-:S13]  /*0ab0*/  ISETP.NE.AND P1, PT, R0, 0x3, PT ;  /* 0x000000030000780c */ /* 0x004fda0003f25270 */
[----:B------:R-:W-:Y:S05]  /*0ac0*/  @P1 BRA `(.L_x_12) ;  /* 0x00000000002c1947 */ /* 0x000fea0003800000 */
[----:B------:R-:W-:Y:S01]  /*0ad0*/  UMOV UR8, 0x400 ;  /* 0x0000040000087882 */ /* 0x000fe20000000000 */
[----:B------:R-:W-:Y:S01]  /*0ae0*/  UMOV UR7, 0x20 ;  /* 0x0000002000077882 */ /* 0x000fe20000000000 */
[----:B------:R-:W-:Y:S02]  /*0af0*/  ULEA UR8, UR37, UR8, 0x18 ;  /* 0x0000000825087291 */ /* 0x000fe4000f8ec0ff */
[----:B---3--:R-:W-:-:S04]  /*0b00*/  UIADD3 UR12, UPT, UPT, -UR7, 0x100000, URZ ;  /* 0x00100000070c7890 */ /* 0x008fc8000fffe1ff */
[----:B------:R-:W-:Y:S02]  /*0b10*/  USHF.L.U32 UR13, UR12, 0xb, URZ ;  /* 0x0000000b0c0d7899 */ /* 0x000fe400080006ff */
[----:B------:R-:W-:Y:S01]  /*0b20*/  USHF.L.U32 UR12, UR12, 0x1, URZ ;  /* 0x000000010c0c7899 */ /* 0x000fe200080006ff */
[----:B------:R-:W-:Y:S01]  /*0b30*/  ELECT P1, URZ, PT ;  /* 0x0000000000ff782f */ /* 0x000fe20003820000 */
[----:B------:R-:W2:Y:S10]  /*0b40*/  FENCE.VIEW.ASYNC.S ;  /* 0x00000000000073c6 */ /* 0x000eb40000000000 */
[----:B--2---:R2:W3:Y:S01]  /*0b50*/  SYNCS.EXCH.64 URZ, [UR8+0x1c0], UR12 ;  /* 0x0001c00c08ff75b2 */ /* 0x0044e20008000100 */
[----:B------:R2:W1:Y:S01]  /*0b60*/  SYNCS.EXCH.64 URZ, [UR8+0x1c8], UR12 ;  /* 0x0001c80c08ff75b2 */ /* 0x0004620008000100 */
[----:B------:R-:W-:Y:S01]  /*0b70*/  NOP ;  /* 0x0000000000007918 */ /* 0x000fe20000000000 */
.L_x_12:
[----:B------:R-:W4:Y:S01]  /*0b80*/  SHFL.IDX PT, R0, R112, RZ, 0x1f ;  /* 0x00001fff70007589 */ /* 0x000f2200000e0000 */
[----:B------:R-:W-:Y:S01]  /*0b90*/  NOP ;  /* 0x0000000000007918 */ /* 0x000fe20000000000 */
[----:B----4-:R-:W-:-:S13]  /*0ba0*/  ISETP.NE.AND P1, PT, R0, 0x4, PT ;  /* 0x000000040000780c */ /* 0x010fda0003f25270 */
[----:B------:R-:W-:Y:S05]  /*0bb0*/  @P1 BRA `(.L_x_13) ;  /* 0x0000000000481947 */ /* 0x000fea0003800000 */
[----:B---3--:R-:W-:Y:S01]  /*0bc0*/  UMOV UR9, 0x1a0 ;  /* 0x000001a000097882 */ /* 0x008fe20000000000 */
[----:B--2---:R-:W-:Y:S01]  /*0bd0*/  UMOV UR8, 0x400 ;  /* 0x0000040000087882 */ /* 0x004fe20000000000 */
[----:B------:R-:W-:Y:S01]  /*0be0*/  USEL UR9, UR9, 0x1e0, UP5 ;  /* 0x000001e009097887 */ /* 0x000fe2000a800000 */
        /* <DEDUP_REMOVED lines=9> */
[----:B------:R-:W2:Y:S02]  /*0c80*/  FENCE.VIEW.ASYNC.S ;  /* 0x00000000000073c6 */ /* 0x000ea40000000000 */
[----:B--2---:R4:W2:Y:S08]  /*0c90*/  SYNCS.EXCH.64 URZ, [UR8+0x1d0], UR12 ;  /* 0x0001d00c08ff75b2 */ /* 0x0048b00008000100 */
[----:B------:R4:W3:Y:S01]  /*0ca0*/  SYNCS.EXCH.64 URZ, [UR8+0x1e0], UR14 ;  /* 0x0001e00e08ff75b2 */ /* 0x0008e20008000100 */
[----:B------:R4:W1:Y:S01]  /*0cb0*/  SYNCS.EXCH.64 URZ, [UR8+0x1d8], UR12 ;  /* 0x0001d80c08ff75b2 */ /* 0x0008620008000100 */
[----:B------:R4:W1:Y:S02]  /*0cc0*/  SYNCS.EXCH.64 URZ, [UR8+0x1e8], UR14 ;  /* 0x0001e80e08ff75b2 */ /* 0x0008640008000100 */
[----:B----4-:R-:W-:Y:S01]  /*0cd0*/  NOP ;  /* 0x0000000000007918 */ /* 0x010fe20000000000 */
.L_x_13:
[----:B------:R-:W4:Y:S01]  /*0ce0*/  SHFL.IDX PT, R0, R112, RZ, 0x1f ;  /* 0x00001fff70007589 */ /* 0x000f2200000e0000 */
[----:B------:R-:W-:Y:S01]  /*0cf0*/  NOP ;  /* 0x0000000000007918 */ /* 0x000fe20000000000 */
[----:B----4-:R-:W-:-:S13]  /*0d00*/  ISETP.NE.AND P1, PT, R0, 0x5, PT ;  /* 0x000000050000780c */ /* 0x010fda0003f25270 */
[----:B------:R-:W-:Y:S05]  /*0d10*/  @P1 BRA `(.L_x_14) ;  /* 0x0000000000541947 */ /* 0x000fea0003800000 */
[----:B---3--:R-:W-:Y:S01]  /*0d20*/  UMOV UR9, 0x400 ;  /* 0x0000040000097882 */ /* 0x008fe20000000000 */
[----:B--2---:R-:W-:Y:S01]  /*0d30*/  UMOV UR8, 0x1 ;  /* 0x0000000100087882 */ /* 0x004fe20000000000 */
        /* <DEDUP_REMOVED lines=13> */
[----:B------:R4:W1:Y:S01]  /*0e10*/  SYNCS.EXCH.64 URZ, [UR9+0x218], UR14 ;  /* 0x0002180e09ff75b2 */ /* 0x0008620008000100 */
[----:B------:R4:W1:Y:S01]  /*0e20*/  SYNCS.EXCH.64 URZ, [UR9+0x200], UR12 ;  /* 0x0002000c09ff75b2 */ /* 0x0008620008000100 */
[----:B------:R4:W1:Y:S01]  /*0e30*/  SYNCS.EXCH.64 URZ, [UR9+0x220], UR14 ;  /* 0x0002200e09ff75b2 */ /* 0x0008620008000100 */
[----:B------:R4:W1:Y:S01]  /*0e40*/  SYNCS.EXCH.64 URZ, [UR9+0x208], UR12 ;  /* 0x0002080c09ff75b2 */ /* 0x0008620008000100 */
[----:B------:R4:W1:Y:S02]  /*0e50*/  SYNCS.EXCH.64 URZ, [UR9+0x228], UR14 ;  /* 0x0002280e09ff75b2 */ /* 0x0008640008000100 */
[----:B----4-:R-:W-:Y:S01]  /*0e60*/  NOP ;  /* 0x0000000000007918 */ /* 0x010fe20000000000 */
.L_x_14:
[----:B------:R-:W4:Y:S01]  /*0e70*/  SHFL.IDX PT, R0, R112, RZ, 0x1f ;  /* 0x00001fff70007589 */ /* 0x000f2200000e0000 */
[----:B------:R-:W-:Y:S01]  /*0e80*/  ISETP.NE.OR P0, PT, RZ, UR10, !P0 ;  /* 0x0000000aff007c0c */ /* 0x000fe2000c705670 */
[----:B------:R-:W-:Y:S01]  /*0e90*/  NOP ;  /* 0x0000000000007918 */ /* 0x000fe20000000000 */
[----:B----4-:R-:W-:-:S13]  /*0ea0*/  ISETP.NE.AND P1, PT, R0, 0x3, PT ;  /* 0x000000030000780c */ /* 0x010fda0003f25270 */
[----:B------:R-:W-:Y:S05]  /*0eb0*/  @P1 BRA `(.L_x_15) ;  /* 0x0000000000341947 */ /* 0x000fea0003800000 */
[----:B--2---:R-:W-:Y:S01]  /*0ec0*/  UMOV UR8, 0x400 ;  /* 0x0000040000087882 */ /* 0x004fe20000000000 */
[----:B------:R-:W-:Y:S01]  /*0ed0*/  UMOV UR7, 0x20 ;  /* 0x0000002000077882 */ /* 0x000fe20000000000 */
[----:B------:R-:W-:Y:S02]  /*0ee0*/  ULEA UR8, UR37, UR8, 0x18 ;  /* 0x0000000825087291 */ /* 0x000fe4000f8ec0ff */
[----:B---3--:R-:W-:-:S04]  /*0ef0*/  UIADD3 UR12, UPT, UPT, -UR7, 0x100000, URZ ;  /* 0x00100000070c7890 */ /* 0x008fc8000fffe1ff */
[----:B------:R-:W-:Y:S02]  /*0f00*/  USHF.L.U32 UR13, UR12, 0xb, URZ ;  /* 0x0000000b0c0d7899 */ /* 0x000fe400080006ff */
[----:B------:R-:W-:Y:S01]  /*0f10*/  USHF.L.U32 UR12, UR12, 0x1, URZ ;  /* 0x000000010c0c7899 */ /* 0x000fe200080006ff */
[----:B------:R-:W-:Y:S01]  /*0f20*/  ELECT P1, URZ, PT ;  /* 0x0000000000ff782f */ /* 0x000fe20003820000 */
[----:B------:R-:W2:Y:S10]  /*0f30*/  FENCE.VIEW.ASYNC.S ;  /* 0x00000000000073c6 */ /* 0x000eb40000000000 */
[----:B--2---:R4:W2:Y:S01]  /*0f40*/  SYNCS.EXCH.64 URZ, [UR8+0x230], UR12 ;  /* 0x0002300c08ff75b2 */ /* 0x0048a20008000100 */
[----:B------:R4:W3:Y:S01]  /*0f50*/  SYNCS.EXCH.64 URZ, [UR8+0x240], UR12 ;  /* 0x0002400c08ff75b2 */ /* 0x0008e20008000100 */
[----:B------:R4:W1:Y:S01]  /*0f60*/  SYNCS.EXCH.64 URZ, [UR8+0x238], UR12 ;  /* 0x0002380c08ff75b2 */ /* 0x0008620008000100 */
[----:B------:R4:W1:Y:S02]  /*0f70*/  SYNCS.EXCH.64 URZ, [UR8+0x248], UR12 ;  /* 0x0002480c08ff75b2 */ /* 0x0008640008000100 */
[----:B----4-:R-:W-:Y:S01]  /*0f80*/  NOP ;  /* 0x0000000000007918 */ /* 0x010fe20000000000 */
.L_x_15:
[----:B------:R-:W-:Y:S01]  /*0f90*/  VOTEU.ALL UP1, P0 ;  /* 0x0000000000ff7886 */ /* 0x000fe20000020000 */
[----:B--2---:R-:W2:Y:S01]  /*0fa0*/  LDCU UR8, c[0x0][0x36c] ;  /* 0x00006d80ff0877ac */ /* 0x004ea20008000800 */
[----:B------:R-:W-:Y:S01]  /*0fb0*/  NOP ;  /* 0x0000000000007918 */ /* 0x000fe20000000000 */
[----:B------:R-:W-:Y:S01]  /*0fc0*/  LOP3.LUT R10, R111, 0x1f, RZ, 0xc0, !PT ;  /* 0x0000001f6f0a7812 */ /* 0x000fe200078ec0ff */
[----:B---3--:R-:W-:Y:S01]  /*0fd0*/  UMOV UR12, 0x20 ;  /* 0x00000020000c7882 */ /* 0x008fe20000000000 */
[----:B------:R-:W-:Y:S01]  /*0fe0*/  @!UP1 UMOV UR7, 0x400 ;  /* 0x0000040000079882 */ /* 0x000fe20000000000 */
[----:B------:R-:W-:-:S04]  /*0ff0*/  @!UP1 UIADD3 UR12, UPT, UPT, -UR12, 0x100000, URZ ;  /* 0x001000000c0c9890 */ /* 0x000fc8000fffe1ff */
[----:B------:R-:W-:Y:S02]  /*1000*/  @!UP1 USHF.L.U32 UR13, UR12, 0xb, URZ ;  /* 0x0000000b0c0d9899 */ /* 0x000fe400080006ff */
[----:B------:R-:W-:Y:S02]  /*1010*/  @!UP1 USHF.L.U32 UR12, UR12, 0x1, URZ ;  /* 0x000000010c0c9899 */ /* 0x000fe400080006ff */
[----:B------:R-:W-:Y:S01]  /*1020*/  @!UP1 ULEA UR7, UR37, UR7, 0x18 ;  /* 0x0000000725079291 */ /* 0x000fe2000f8ec0ff */
[----:B------:R-:W-:Y:S01]  /*1030*/  VOTEU.ALL UP1, P0 ;  /* 0x0000000000ff7886 */ /* 0x000fe20000020000 */
[----:B------:R-:W-:Y:S01]  /*1040*/  UISETP.NE.AND UP4, UPT, UR10, URZ, UPT ;  /* 0x000000ff0a00728c */ /* 0x000fe2000bf85270 */
[----:B------:R-:W3:Y:S09]  /*1050*/  FENCE.VIEW.ASYNC.S ;  /* 0x00000000000073c6 */ /* 0x000ef20000000000 */
[----:B---3--:R3:W4:Y:S01]  /*1060*/  @!UP1 SYNCS.EXCH.64 URZ, [UR7+0x250], UR12 ;  /* 0x0002500c07ff95b2 */ /* 0x0087220008000100 */
[----:B--2---:R-:W-:-:S09]  /*1070*/  UISETP.EQ.U32.AND UP1, UPT, UR8, 0x1, UPT ;  /* 0x000000010800788c */ /* 0x004fd2000bf22070 */
[----:B------:R-:W-:Y:S05]  /*1080*/  BRA.U !UP1, `(.L_x_16) ;  /* 0x0000000109087547 */ /* 0x000fea000b800000 */
[----:B-1--4-:R-:W-:Y:S01]  /*1090*/  UCGABAR_ARV ;  /* 0x00000000000079c7 */ /* 0x012fe20008000000 */
[----:B------:R-:W-:Y:S05]  /*10a0*/  BRA `(.L_x_17) ;  /* 0x0000000000047947 */ /* 0x000fea0003800000 */
.L_x_16:
[----:B-1--4-:R-:W-:Y:S01]  /*10b0*/  NOP ;  /* 0x0000000000007918 */ /* 0x012fe20000000000 */
.L_x_17:
[----:B------:R-:W1:Y:S01]  /*10c0*/  S2R R22, SR_CTAID.Y ;  /* 0x0000000000167919 */ /* 0x000e620000002600 */
[----:B------:R-:W-:-:S05]  /*10d0*/  CS2R.32 R83, SR_CgaSize ;  /* 0x0000000000537805 */ /* 0x000fca0000008a00 */
[----:B------:R-:W-:-:S05]  /*10e0*/  IMAD R83, R83, -0xa0, RZ ;  /* 0xffffff6053537824 */ /* 0x000fca00078e02ff */
[----:B---3--:R-:W-:-:S14]  /*10f0*/  R2UR UR7, R83 ;  /* 0x00000000530772ca */ /* 0x008fdc00000e0000 */
[----:B------:R-:W2:Y:S01]  /*1100*/  LDCU UR7, c[0x0][UR7+0x2b4] ;  /* 0x00005680070777ac */ /* 0x000ea20008000800 */
[----:B------:R-:W-:-:S05]  /*1110*/  CS2R.32 R0, SR_CgaSize ;  /* 0x0000000000007805 */ /* 0x000fca0000008a00 */
[----:B------:R-:W-:-:S06]  /*1120*/  IMAD R0, R0, -0xa0, RZ ;  /* 0xffffff6000007824 */ /* 0x000fcc00078e02ff */
[----:B------:R-:W3:Y:S01]  /*1130*/  LDC R0, c[0x0][R0+0x2a4] ;  /* 0x0000a90000007b82 */ /* 0x000ee20000000800 */
[----:B------:R-:W-:Y:S01]  /*1140*/  PRMT R8, RZ, 0x7610, R8 ;  /* 0x00007610ff087816 */ /* 0x000fe20000000008 */
[----:B------:R-:W4:Y:S01]  /*1150*/  S2R R9, SR_CTAID.X ;  /* 0x0000000000097919 */ /* 0x000f220000002500 */
[----:B------:R-:W-:-:S05]  /*1160*/  CS2R.32 R83, SR_CgaSize ;  /* 0x0000000000537805 */ /* 0x000fca0000008a00 */
[----:B------:R-:W-:-:S05]  /*1170*/  IMAD R83, R83, -0xa0, RZ ;  /* 0xffffff6053537824 */ /* 0x000fca00078e02ff */
[----:B------:R-:W-:-:S14]  /*1180*/  R2UR UR8, R83 ;  /* 0x00000000530872ca */ /* 0x000fdc00000e0000 */
[----:B------:R-:W3:Y:S01]  /*1190*/  LDCU UR8, c[0x0][UR8+0x2b0] ;  /* 0x00005600080877ac */ /* 0x000ee20008000800 */
[----:B------:R-:W-:Y:S01]  /*11a0*/  UISETP.NE.AND UP2, UPT, UR10, 0x2, UPT ;  /* 0x000000020a00788c */ /* 0x000fe2000bf45270 */
[----:B------:R-:W2:Y:S01]  /*11b0*/  LDC R11, c[0x0][0xb24] ;  /* 0x0002c900ff0b7b82 */ /* 0x000ea20000000800 */
[----:B------:R-:W-:-:S05]  /*11c0*/  CS2R.32 R2, SR_CgaSize ;  /* 0x0000000000027805 */ /* 0x000fca0000008a00 */
[----:B------:R-:W-:-:S06]  /*11d0*/  IMAD R2, R2, -0xa0, RZ ;  /* 0xffffff6002027824 */ /* 0x000fcc00078e02ff */
[----:B------:R-:W3:Y:S08]  /*11e0*/  LDC R2, c[0x0][R2+0x2a0] ;  /* 0x0000a80002027b82 */ /* 0x000ef00000000800 */
[----:B------:R-:W3:Y:S01]  /*11f0*/  LDC R67, c[0x0][0xb24] ;  /* 0x0002c900ff437b82 */ /* 0x000ee20000000800 */
[----:B-1----:R-:W-:-:S07]  /*1200*/  I2FP.F32.U32 R82, R22 ;  /* 0x0000001600527245 */ /* 0x002fce0000201000 */
[----:B------:R-:W1:Y:S01]  /*1210*/  S2UR UR36, SR_CTAID.Z ;  /* 0x00000000002479c3 */ /* 0x000e620000002700 */
[----:B--2---:R-:W-:Y:S01]  /*1220*/  ISETP.GE.AND P0, PT, R11, 0x1, PT ;  /* 0x000000010b00780c */ /* 0x004fe20003f06270 */
[----:B----4-:R-:W-:Y:S01]  /*1230*/  IMAD.MOV.U32 R23, RZ, RZ, R9 ;  /* 0x000000ffff177224 */ /* 0x010fe200078e0009 */
[----:B------:R-:W-:Y:S01]  /*1240*/  I2FP.F32.U32 R83, R9 ;  /* 0x0000000900537245 */ /* 0x000fe20000201000 */
[----:B------:R-:W-:Y:S01]  /*1250*/  FMUL R82, R82, UR7 ;  /* 0x0000000752527c20 */ /* 0x000fe20008400000 */
[----:B------:R-:W2:Y:S03]  /*1260*/  LDCU UR7, c[0x0][0xb30] ;  /* 0x00016600ff0777ac */ /* 0x000ea60008000800 */
[----:B---3--:R-:W-:Y:S02]  /*1270*/  FMUL R83, R83, UR8 ;  /* 0x0000000853537c20 */ /* 0x008fe40008400000 */
[----:B------:R-:W3:Y:S08]  /*1280*/  F2I.U32.TRUNC.NTZ R82, R82 ;  /* 0x0000005200527305 */ /* 0x000ef0000020f000 */
[----:B------:R-:W4:Y:S01]  /*1290*/  F2I.U32.TRUNC.NTZ R83, R83 ;  /* 0x0000005300537305 */ /* 0x000f22000020f000 */
[----:B--2---:R-:W-:Y:S01]  /*12a0*/  UISETP.NE.AND UP3, UPT, UR7, 0x1, UPT ;  /* 0x000000010700788c */ /* 0x004fe2000bf65270 */
[----:B---3--:R-:W-:-:S05]  /*12b0*/  IADD3 R82, PT, PT, -R82, RZ, RZ ;  /* 0x000000ff52527210 */ /* 0x008fca0007ffe1ff */
[----:B------:R-:W-:Y:S01]  /*12c0*/  IMAD R82, R0, R82, R22 ;  /* 0x0000005200527224 */ /* 0x000fe200078e0216 */
[----:B------:R-:W-:Y:S01]  /*12d0*/  PRMT R0, RZ, 0x7610, R0 ;  /* 0x00007610ff007816 */ /* 0x000fe20000000000 */
[----:B----4-:R-:W-:-:S04]  /*12e0*/  IMAD.MOV R83, RZ, RZ, -R83 ;  /* 0x000000ffff537224 */ /* 0x010fc800078e0a53 */
[----:B------:R-:W-:Y:S01]  /*12f0*/  IMAD R83, R2, R83, R9 ;  /* 0x0000005302537224 */ /* 0x000fe200078e0209 */
[----:B-1----:R-:W-:Y:S06]  /*1300*/  BRA.U UP4, `(.L_x_18) ;  /* 0x0000000104247547 */ /* 0x002fec000b800000 */
[----:B------:R-:W-:Y:S01]  /*1310*/  ISETP.NE.AND P1, PT, R82, RZ, PT ;  /* 0x000000ff5200720c */ /* 0x000fe20003f25270 */
[----:B------:R-:W-:Y:S01]  /*1320*/  IMAD.MOV.U32 R0, RZ, RZ, 0x3 ;  /* 0x00000003ff007424 */ /* 0x000fe200078e00ff */
[C---:B------:R-:W-:Y:S02]  /*1330*/  LOP3.LUT R2, R83.reuse, 0xfffffffe, RZ, 0xc0, !PT ;  /* 0xfffffffe53027812 */ /* 0x040fe400078ec0ff */
[----:B------:R-:W-:Y:S02]  /*1340*/  ISETP.LT.U32.OR P1, PT, R83, 0x2, !P1 ;  /* 0x000000025300780c */ /* 0x000fe40004f21470 */
[----:B------:R-:W-:Y:S02]  /*1350*/  SHF.L.U32 R0, R0, R2, RZ ;  /* 0x0000000200007219 */ /* 0x000fe400000006ff */
[----:B------:R-:W-:Y:S02]  /*1360*/  SEL R4, RZ, 0x1, !P1 ;  /* 0x00000001ff047807 */ /* 0x000fe40004800000 */
[----:B------:R-:W-:-:S05]  /*1370*/  SEL R3, RZ, 0x2, !P1 ;  /* 0x00000002ff037807 */ /* 0x000fca0004800000 */
[----:B------:R-:W-:-:S05]  /*1380*/  IMAD.IADD R3, R4, 0x1, R3 ;  /* 0x0000000104037824 */ /* 0x000fca00078e0203 */
[----:B------:R-:W-:Y:S02]  /*1390*/  PRMT R8, R3, 0x7610, R8 ;  /* 0x0000761003087816 */ /* 0x000fe40000000008 */
.L_x_18:
[----:B------:R-:W-:Y:S05]  /*13a0*/  @!P0 BRA `(.L_x_19) ;  /* 0x0000000000b88947 */ /* 0x000fea0003800000 */
[----:B------:R-:W1:Y:S01]  /*13b0*/  LDC.64 R4, c[0x0][0xb18] ;  /* 0x0002c600ff047b82 */ /* 0x000e620000000a00 */
[----:B------:R-:W-:-:S07]  /*13c0*/  ISETP.NE.AND P0, PT, R11, 0x1, PT ;  /* 0x000000010b00780c */ /* 0x000fce0003f05270 */
[----:B------:R-:W2:Y:S08]  /*13d0*/  LDC R23, c[0x0][0xb0c] ;  /* 0x0002c300ff177b82 */ /* 0x000eb00000000800 */
[----:B------:R-:W3:Y:S08]  /*13e0*/  LDC R14, c[0x0][0x370] ;  /* 0x0000dc00ff0e7b82 */ /* 0x000ef00000000800 */
[----:B------:R-:W4:Y:S01]  /*13f0*/  LDC R13, c[0x0][0x374] ;  /* 0x0000dd00ff0d7b82 */ /* 0x000f220000000800 */
[----:B-1----:R-:W-:-:S07]  /*1400*/  ISETP.NE.AND P1, PT, R4, 0x1, PT ;  /* 0x000000010400780c */ /* 0x002fce0003f25270 */
[----:B------:R-:W3:Y:S01]  /*1410*/  LDC.64 R6, c[0x0][0xb10] ;  /* 0x0002c400ff067b82 */ /* 0x000ee20000000a00 */
[----:B--2---:R-:W-:-:S07]  /*1420*/  ISETP.NE.AND P2, PT, R23, 0x1, PT ;  /* 0x000000011700780c */ /* 0x004fce0003f45270 */
[----:B------:R-:W1:Y:S08]  /*1430*/  LDC R12, c[0x0][0xb20] ;  /* 0x0002c800ff0c7b82 */ /* 0x000e700000000800 */
[----:B------:R-:W2:Y:S01]  /*1440*/  LDC.64 R2, c[0x0][0xb28] ;  /* 0x0002ca00ff027b82 */ /* 0x000ea20000000a00 */
[----:B----4-:R-:W-:-:S04]  /*1450*/  IMAD.HI.U32 R15, R13, R5, RZ ;  /* 0x000000050d0f7227 */ /* 0x010fc800078e00ff */
[----:B------:R-:W-:-:S04]  /*1460*/  IMAD.HI.U32 R5, R22, R5, RZ ;  /* 0x0000000516057227 */ /* 0x000fc800078e00ff */
[----:B---3--:R-:W-:-:S05]  /*1470*/  IMAD.HI.U32 R16, R14, R6, RZ ;  /* 0x000000060e107227 */ /* 0x008fca00078e00ff */
[-C--:B------:R-:W-:Y:S01]  /*1480*/  @P2 SHF.R.U32.HI R14, RZ, R7.reuse, R16 ;  /* 0x00000007ff0e2219 */ /* 0x080fe20000011610 */
[----:B------:R-:W-:Y:S01]  /*1490*/  IMAD.HI.U32 R16, R9, R6, RZ ;  /* 0x0000000609107227 */ /* 0x000fe200078e00ff */
[-C--:B-1----:R-:W-:Y:S02]  /*14a0*/  @P1 SHF.R.U32.HI R13, RZ, R12.reuse, R15 ;  /* 0x0000000cff0d1219 */ /* 0x082fe4000001160f */
[----:B------:R-:W-:Y:S02]  /*14b0*/  SHF.R.U32.HI R5, RZ, R12, R5 ;  /* 0x0000000cff057219 */ /* 0x000fe40000011605 */
[----:B------:R-:W-:Y:S02]  /*14c0*/  SHF.R.U32.HI R16, RZ, R7, R16 ;  /* 0x00000007ff107219 */ /* 0x000fe40000011610 */
[----:B------:R-:W-:Y:S01]  /*14d0*/  SEL R5, R22, R5, !P1 ;  /* 0x0000000516057207 */ /* 0x000fe20004800000 */
[----:B--2---:R-:W-:Y:S01]  /*14e0*/  IMAD.HI.U32 R15, R13, R2, RZ ;  /* 0x000000020d0f7227 */ /* 0x004fe200078e00ff */
[----:B------:R-:W-:-:S03]  /*14f0*/  SEL R16, R9, R16, !P2 ;  /* 0x0000001009107207 */ /* 0x000fc60005000000 */
[----:B------:R-:W-:Y:S01]  /*1500*/  IMAD.HI.U32 R6, R14, R2, RZ ;  /* 0x000000020e067227 */ /* 0x000fe200078e00ff */
[----:B------:R-:W-:-:S04]  /*1510*/  @P0 SHF.R.U32.HI R13, RZ, R3, R15 ;  /* 0x00000003ff0d0219 */ /* 0x000fc8000001160f */
[----:B------:R-:W-:Y:S01]  /*1520*/  @P0 SHF.R.U32.HI R14, RZ, R3, R6 ;  /* 0x00000003ff0e0219 */ /* 0x000fe20000011606 */
[----:B------:R-:W-:-:S04]  /*1530*/  IMAD R13, R13, R11, RZ ;  /* 0x0000000b0d0d7224 */ /* 0x000fc800078e02ff */
[----:B------:R-:W-:Y:S01]  /*1540*/  IMAD R6, R14, R11, RZ ;  /* 0x0000000b0e067224 */ /* 0x000fe200078e02ff */
[----:B------:R-:W-:-:S04]  /*1550*/  ISETP.GE.AND P1, PT, R5, R13, PT ;  /* 0x0000000d0500720c */ /* 0x000fc80003f26270 */
[----:B------:R-:W-:Y:S01]  /*1560*/  ISETP.GE.OR P1, PT, R16, R6, P1 ;  /* 0x000000061000720c */ /* 0x000fe20000f26670 */
[----:B------:R-:W-:-:S05]  /*1570*/  IMAD.HI.U32 R6, R5, R2, RZ ;  /* 0x0000000205067227 */ /* 0x000fca00078e00ff */
[----:B------:R-:W-:-:S04]  /*1580*/  SHF.R.U32.HI R6, RZ, R3, R6 ;  /* 0x00000003ff067219 */ /* 0x000fc80000011606 */
[----:B------:R-:W-:-:S03]  /*1590*/  SEL R6, R5, R6, !P0 ;  /* 0x0000000605067207 */ /* 0x000fc60004000000 */
[----:B------:R-:W-:Y:S01]  /*15a0*/  @!P1 IMAD.HI.U32 R7, R16, R2, RZ ;  /* 0x0000000210079227 */ /* 0x000fe200078e00ff */
[----:B------:R-:W-:-:S04]  /*15b0*/  IADD3 R2, PT, PT, -R6, RZ, RZ ;  /* 0x000000ff06027210 */ /* 0x000fc80007ffe1ff */
[----:B------:R-:W-:Y:S01]  /*15c0*/  @!P1 SHF.R.U32.HI R3, RZ, R3, R7 ;  /* 0x00000003ff039219 */ /* 0x000fe20000011607 */
[----:B------:R-:W-:Y:S01]  /*15d0*/  IMAD R2, R11, R2, R5 ;  /* 0x000000020b027224 */ /* 0x000fe200078e0205 */
[----:B------:R-:W-:Y:S02]  /*15e0*/  IADD3 R7, PT, PT, -R5, RZ, RZ ;  /* 0x000000ff05077210 */ /* 0x000fe40007ffe1ff */
[----:B------:R-:W-:-:S03]  /*15f0*/  @!P1 SEL R3, R16, R3, !P0 ;  /* 0x0000000310039207 */ /* 0x000fc60004000000 */
[----:B------:R-:W-:Y:S02]  /*1600*/  IMAD R7, R4, R7, R22 ;  /* 0x0000000704077224 */ /* 0x000fe400078e0216 */
[--C-:B------:R-:W-:Y:S02]  /*1610*/  @!P1 IMAD.IADD R6, R6, 0x1, -R3.reuse ;  /* 0x0000000106069824 */ /* 0x100fe400078e0a03 */
[----:B------:R-:W-:Y:S01]  /*1620*/  @!P1 IMAD R3, R2, R14, R3 ;  /* 0x0000000e02039224 */ /* 0x000fe200078e0203 */
[----:B------:R-:W-:Y:S01]  /*1630*/  IADD3 R2, PT, PT, -R16, RZ, RZ ;  /* 0x000000ff10027210 */ /* 0x000fe20007ffe1ff */
[----:B------:R-:W-:Y:S02]  /*1640*/  @!P1 IMAD R5, R6, R11, R16 ;  /* 0x0000000b06059224 */ /* 0x000fe400078e0210 */
[----:B------:R-:W-:Y:S02]  /*1650*/  @!P1 IMAD.MOV.U32 R16, RZ, RZ, R3 ;  /* 0x000000ffff109224 */ /* 0x000fe400078e0003 */
[----:B------:R-:W-:-:S02]  /*1660*/  IMAD R2, R23, R2, R9 ;  /* 0x0000000217027224 */ /* 0x000fc400078e0209 */
[----:B------:R-:W-:Y:S02]  /*1670*/  IMAD R22, R5, R4, R7 ;  /* 0x0000000405167224 */ /* 0x000fe400078e0207 */
[----:B------:R-:W-:Y:S02]  /*1680*/  IMAD R23, R16, R23, R2 ;  /* 0x0000001710177224 */ /* 0x000fe400078e0202 */
.L_x_19:
[----:B------:R-:W-:Y:S05]  /*1690*/  BRA.U UP3, `(.L_x_20) ;  /* 0x0000000103407547 */ /* 0x000fea000b800000 */
[----:B------:R-:W1:Y:S08]  /*16a0*/  LDC.64 R4, c[0x0][0xb10] ;  /* 0x0002c400ff047b82 */ /* 0x000e700000000a00 */
[----:B------:R-:W2:Y:S08]  /*16b0*/  LDC.64 R2, c[0x0][0xb18] ;  /* 0x0002c600ff027b82 */ /* 0x000eb00000000a00 */
[----:B------:R-:W3:Y:S08]  /*16c0*/  LDC R6, c[0x0][0xb20] ;  /* 0x0002c800ff067b82 */ /* 0x000ef00000000800 */
[----:B------:R-:W4:Y:S01]  /*16d0*/  LDC R7, c[0x0][0xb0c] ;  /* 0x0002c300ff077b82 */ /* 0x000f220000000800 */
[----:B-1----:R-:W-:-:S05]  /*16e0*/  IMAD.HI.U32 R4, R23, R4, RZ ;  /* 0x0000000417047227 */ /* 0x002fca00078e00ff */
[----:B------:R-:W-:Y:S01]  /*16f0*/  SHF.R.U32.HI R4, RZ, R5, R4 ;  /* 0x00000005ff047219 */ /* 0x000fe20000011604 */
[----:B--2---:R-:W-:Y:S01]  /*1700*/  IMAD.HI.U32 R3, R22, R3, RZ ;  /* 0x0000000316037227 */ /* 0x004fe200078e00ff */
[----:B------:R-:W-:-:S04]  /*1710*/  ISETP.NE.AND P0, PT, R2, 0x1, PT ;  /* 0x000000010200780c */ /* 0x000fc80003f05270 */
[----:B---3--:R-:W-:-:S04]  /*1720*/  SHF.R.U32.HI R3, RZ, R6, R3 ;  /* 0x00000006ff037219 */ /* 0x008fc80000011603 */
[----:B------:R-:W-:Y:S02]  /*1730*/  SEL R3, R22, R3, !P0 ;  /* 0x0000000316037207 */ /* 0x000fe40004000000 */
[----:B----4-:R-:W-:-:S04]  /*1740*/  ISETP.NE.AND P1, PT, R7, 0x1, PT ;  /* 0x000000010700780c */ /* 0x010fc80003f25270 */
[----:B------:R-:W-:-:S05]  /*1750*/  SEL R5, R23, R4, !P1 ;  /* 0x0000000417057207 */ /* 0x000fca0004800000 */
[----:B------:R-:W-:Y:S02]  /*1760*/  IMAD.IADD R4, R3, 0x1, -R5 ;  /* 0x0000000103047824 */ /* 0x000fe400078e0a05 */
[----:B------:R-:W-:Y:S02]  /*1770*/  IMAD.IADD R3, R5, 0x1, -R3 ;  /* 0x0000000105037824 */ /* 0x000fe400078e0a03 */
[----:B------:R-:W-:Y:S02]  /*1780*/  IMAD R23, R4, R7, R23 ;  /* 0x0000000704177224 */ /* 0x000fe400078e0217 */
[----:B------:R-:W-:Y:S02]  /*1790*/  IMAD R22, R3, R2, R22 ;  /* 0x0000000203167224 */ /* 0x000fe400078e0216 */
.L_x_20:
[----:B------:R-:W-:Y:S05]  /*17a0*/  BRA.U !UP1, `(.L_x_21) ;  /* 0x00000001090c7547 */ /* 0x000fea000b800000 */
[----:B------:R-:W-:Y:S01]  /*17b0*/  UCGABAR_WAIT ;  /* 0x0000000000007dc7 */ /* 0x000fe20008000000 */
[----:B------:R-:W-:Y:S01]  /*17c0*/  CCTL.IVALL ;  /* 0x00000000ff00798f */ /* 0x000fe20002000000 */
[----:B------:R-:W-:Y:S05]  /*17d0*/  BRA `(.L_x_22) ;  /* 0x0000000000047947 */ /* 0x000fea0003800000 */
.L_x_21:
[----:B------:R-:W-:Y:S06]  /*17e0*/  BAR.SYNC.DEFER_BLOCKING 0x0 ;  /* 0x0000000000007b1d */ /* 0x000fec0000010000 */
.L_x_22:
[----:B------:R-:W-:Y:S05]  /*17f0*/  BRA.U UP2, `(.L_x_23) ;  /* 0x0000001d02b87547 */ /* 0x000fea000b800000 */
[----:B------:R-:W1:Y:S01]  /*1800*/  LDCU UR4, c[0x0][0x38c] ;  /* 0x00007180ff0477ac */ /* 0x000e620008000800 */
[----:B------:R-:W2:Y:S01]  /*1810*/  LDC R8, c[0x0][0x370] ;  /* 0x0000dc00ff087b82 */ /* 0x000ea20000000800 */
[----:B------:R-:W-:Y:S02]  /*1820*/  IMAD.SHL.U32 R16, R9, 0x40, RZ ;  /* 0x0000004009107824 */ /* 0x000fe400078e00ff */
[----:B------:R-:W-:Y:S01]  /*1830*/  HFMA2 R14, -RZ, RZ, 0, 0 ;  /* 0x00000000ff0e7431 */ /* 0x000fe200000001ff */
[----:B------:R-:W-:Y:S01]  /*1840*/  UISETP.NE.AND UP1, UPT, UR10, URZ, UPT ;  /* 0x000000ff0a00728c */ /* 0x000fe2000bf25270 */
[----:B------:R-:W-:Y:S01]  /*1850*/  ISETP.NE.AND P4, PT, R10, RZ, P5 ;  /* 0x000000ff0a00720c */ /* 0x000fe20002f85270 */
[----:B------:R-:W-:Y:S01]  /*1860*/  IMAD.MOV.U32 R15, RZ, RZ, 0x1 ;  /* 0x00000001ff0f7424 */ /* 0x000fe200078e00ff */
[----:B------:R-:W-:Y:S01]  /*1870*/  CS2R R12, SRZ ;  /* 0x00000000000c7805 */ /* 0x000fe2000001ff00 */
[----:B------:R-:W-:Y:S01]  /*1880*/  IMAD.MOV.U32 R11, RZ, RZ, 0x1 ;  /* 0x00000001ff0b7424 */ /* 0x000fe200078e00ff */
[----:B------:R-:W3:Y:S01]  /*1890*/  LDC R0, c[0x0][0x374] ;  /* 0x0000dd00ff007b82 */ /* 0x000ee20000000800 */
[----:B------:R-:W-:Y:S01]  /*18a0*/  LOP3.LUT R16, R16, 0x40, RZ, 0xc0, !PT ;  /* 0x0000004010107812 */ /* 0x000fe200078ec0ff */
[----:B------:R-:W4:Y:S01]  /*18b0*/  LDCU.64 UR14, c[0x0][0x348] ;  /* 0x00006900ff0e77ac */ /* 0x000f220008000a00 */
[----:B------:R-:W-:Y:S01]  /*18c0*/  USEL UR22, UR6, 0x2, UP1 ;  /* 0x0000000206167887 */ /* 0x000fe20008800000 */
[----:B------:R-:W-:Y:S01]  /*18d0*/  UMOV UR23, URZ ;  /* 0x000000ff00177c82 */ /* 0x000fe20008000000 */
[----:B-1----:R-:W-:-:S04]  /*18e0*/  UIADD3 UR5, UPT, UPT, UR4, 0x3f, URZ ;  /* 0x0000003f04057890 */ /* 0x002fc8000fffe0ff */
[----:B------:R-:W-:-:S04]  /*18f0*/  USHF.R.S32.HI UR7, URZ, 0x1f, UR5 ;  /* 0x0000001fff077899 */ /* 0x000fc80008011405 */
[----:B------:R-:W-:Y:S02]  /*1900*/  ULEA.HI UR7, UR7, UR5, URZ, 0x6 ;  /* 0x0000000507077291 */ /* 0x000fe4000f8f30ff */
[----:B------:R-:W-:Y:S02]  /*1910*/  UIADD3 UR5, UPT, UPT, UR4, -0x1, URZ ;  /* 0xffffffff04057890 */ /* 0x000fe4000fffe0ff */
[----:B------:R-:W-:Y:S02]  /*1920*/  USHF.R.S32.HI UR7, URZ, 0x6, UR7 ;  /* 0x00000006ff077899 */ /* 0x000fe40008011407 */
[----:B------:R-:W-:Y:S02]  /*1930*/  UISETP.GE.U32.AND UP2, UPT, UR5, -0x7f, UPT ;  /* 0xffffff810500788c */ /* 0x000fe4000bf46070 */
[----:B------:R-:W-:Y:S02]  /*1940*/  UISETP.LT.U32.AND UP0, UPT, UR7, 0x1a, UPT ;  /* 0x0000001a0700788c */ /* 0x000fe4000bf01070 */
[----:B------:R-:W-:-:S02]  /*1950*/  UIADD3 UR4, UPT, UPT, UR4, 0x7e, URZ ;  /* 0x0000007e04047890 */ /* 0x000fc4000fffe0ff */
[----:B------:R-:W-:-:S04]  /*1960*/  USEL UR5, UR7, 0x1a, UP0 ;  /* 0x0000001a07057887 */ /* 0x000fc80008000000 */
[----:B------:R-:W-:Y:S02]  /*1970*/  UIADD3 UR21, UPT, UPT, UR5, -0x1, URZ ;  /* 0xffffffff05157890 */ /* 0x000fe4000fffe0ff */
[----:B------:R-:W-:Y:S02]  /*1980*/  @UP2 UIADD3 UR21, UPT, UPT, UR5, URZ, URZ ;  /* 0x000000ff05152290 */ /* 0x000fe4000fffe0ff */
[----:B------:R-:W-:Y:S02]  /*1990*/  UIADD3 UR24, UPT, UPT, UR7, -UR5, URZ ;  /* 0x8000000507187290 */ /* 0x000fe4000fffe0ff */
[----:B------:R-:W-:Y:S02]  /*19a0*/  UIADD3 UR13, UPT, UPT, UR21, 0x1, URZ ;  /* 0x00000001150d7890 */ /* 0x000fe4000fffe0ff */
[----:B--2-4-:R-:W-:-:S12]  /*19b0*/  UIADD3 UR21, UPT, UPT, -UR21, URZ, URZ ;  /* 0x000000ff15157290 */ /* 0x014fd8000fffe1ff */
.L_x_43:
[----:B------:R-:W-:Y:S01]  /*19c0*/  UISETP.NE.AND UP0, UPT, UR37, URZ, UPT ;  /* 0x000000ff2500728c */ /* 0x000fe2000bf05270 */
[----:B------:R-:W1:Y:S08]  /*19d0*/  S2UR UR37, SR_CgaCtaId ;  /* 0x00000000002579c3 */ /* 0x000e700000008800 */
[----:B------:R-:W-:Y:S05]  /*19e0*/  BRA.U UP0, `(.L_x_24) ;  /* 0x0000000100347547 */ /* 0x000fea000b800000 */
[----:B------:R-:W2:Y:S01]  /*19f0*/  S2R R2, SR_CgaCtaId ;  /* 0x0000000000027919 */ /* 0x000ea20000008800 */
[----:B------:R-:W-:-:S04]  /*1a00*/  MOV R3, 0x400 ;  /* 0x0000040000037802 */ /* 0x000fc80000000f00 */
[----:B--2---:R-:W-:Y:S02]  /*1a10*/  LEA R2, R2, R3, 0x18 ;  /* 0x0000000302027211 */ /* 0x004fe400078ec0ff */
[----:B------:R-:W-:-:S03]  /*1a20*/  SHF.L.U32 R3, R11, 0x1f, RZ ;  /* 0x0000001f0b037819 */ /* 0x000fc600000006ff */
[----:B------:R-:W-:-:S04]  /*1a30*/  IMAD R2, R12, 0x8, R2 ;  /* 0x000000080c027824 */ /* 0x000fc800078e0202 */
[----:B------:R-:W2:Y:S02]  /*1a40*/  SYNCS.PHASECHK.TRANS64.TRYWAIT P0, [R2+URZ+0x240], R3 ;  /* 0x00024003020075a7 */ /* 0x000ea400080011ff */
[----:B--2---:R-:W-:Y:S05]  /*1a50*/  @!P0 BRA `(.L_x_25) ;  /* 0x0000009400ac8947 */ /* 0x004fea0003800000 */
.L_x_147:
[----:B------:R-:W-:Y:S01]  /*1a60*/  VIADD R12, R12, 0x1 ;  /* 0x000000010c0c7836 */ /* 0x000fe20000000000 */
[----:B------:R2:W-:Y:S04]  /*1a70*/  SYNCS.ARRIVE.TRANS64.A1T0 RZ, [R2+URZ+0x230], RZ ;  /* 0x000230ff02ff79a7 */ /* 0x0005e800081000ff */
[----:B------:R-:W-:-:S04]  /*1a80*/  ISETP.NE.AND P0, PT, R12, 0x2, PT ;  /* 0x000000020c00780c */ /* 0x000fc80003f05270 */
[----:B------:R-:W-:Y:S02]  /*1a90*/  SEL R12, R12, RZ, P0 ;  /* 0x000000ff0c0c7207 */ /* 0x000fe40000000000 */
[----:B--2---:R-:W-:-:S04]  /*1aa0*/  SEL R2, RZ, 0x1, P0 ;  /* 0x00000001ff027807 */ /* 0x004fc80000000000 */
[----:B------:R-:W-:-:S07]  /*1ab0*/  LOP3.LUT R11, R11, R2, RZ, 0x3c, !PT ;  /* 0x000000020b0b7212 */ /* 0x000fce00078e3cff */
.L_x_24:
[----:B------:R-:W-:Y:S01]  /*1ac0*/  UMOV UR6, 0x400 ;  /* 0x0000040000067882 */ /* 0x000fe20000000000 */
[----:B------:R-:W-:Y:S01]  /*1ad0*/  SHF.L.U32 R2, R15, 0x1f, RZ ;  /* 0x0000001f0f027819 */ /* 0x000fe200000006ff */
[----:B-1----:R-:W-:Y:S01]  /*1ae0*/  ULEA UR6, UR37, UR6, 0x18 ;  /* 0x0000000625067291 */ /* 0x002fe2000f8ec0ff */
[C---:B------:R-:W-:Y:S01]  /*1af0*/  R2UR UR9, R16.reuse ;  /* 0x00000000100972ca */ /* 0x040fe200000e0000 */
[----:B------:R-:W-:Y:S01]  /*1b00*/  UISETP.GE.U32.AND UP0, UPT, UR4, 0x7f, UPT ;  /* 0x0000007f0400788c */ /* 0x000fe2000bf06070 */
[----:B------:R-:W-:Y:S01]  /*1b10*/  R2UR UR11, R16 ;  /* 0x00000000100b72ca */ /* 0x000fe200000e0000 */
[----:B------:R-:W-:Y:S01]  /*1b20*/  ULEA UR8, UR23, UR6, 0x3 ;  /* 0x0000000617087291 */ /* 0x000fe2000f8e18ff */
[----:B------:R-:W-:-:S08]  /*1b30*/  UMOV UR25, URZ ;  /* 0x000000ff00197c82 */ /* 0x000fd00008000000 */
[----:B------:R1:W2:Y:S01]  /*1b40*/  SYNCS.PHASECHK.TRANS64.TRYWAIT P0, [UR8+0xd0], R2 ;  /* 0x0000d002ff0075a7 */ /* 0x0002a20008001108 */
[----:B------:R-:W-:-:S13]  /*1b50*/  R2UR UR8, R22 ;  /* 0x00000000160872ca */ /* 0x000fda00000e0000 */
[----:B------:R-:W-:Y:S01]  /*1b60*/  ULEA UR11, UR8, UR11, 0x7 ;  /* 0x0000000b080b7291 */ /* 0x000fe2000f8e38ff */
[----:B-1----:R-:W-:-:S05]  /*1b70*/  LEA.HI R2, R23, R23, RZ, 0x1 ;  /* 0x0000001717027211 */ /* 0x002fca00078f08ff */
[----:B------:R-:W-:-:S05]  /*1b80*/  IMAD.SHL.U32 R2, R2, 0x40, RZ ;  /* 0x0000004002027824 */ /* 0x000fca00078e00ff */
[----:B------:R-:W-:-:S13]  /*1b90*/  R2UR UR35, R2 ;  /* 0x00000000022372ca */ /* 0x000fda00000e0000 */
[----:B------:R-:W-:Y:S01]  /*1ba0*/  ULOP3.LUT UR35, UR9, 0xffffff80, UR35, 0xf8, !UPT ;  /* 0xffffff8009237892 */ /* 0x000fe2000f8ef823 */
[----:B------:R-:W-:Y:S11]  /*1bb0*/  BRA.U !UP0, `(.L_x_26) ;  /* 0x0000000108bc7547 */ /* 0x000ff6000b800000 */
[----:B------:R-:W-:Y:S01]  /*1bc0*/  UMOV UR16, UR21 ;  /* 0x0000001500107c82 */ /* 0x000fe20008000000 */
[----:B------:R-:W-:Y:S01]  /*1bd0*/  UMOV UR17, UR23 ;  /* 0x0000001700117c82 */ /* 0x000fe20008000000 */
[----:B------:R-:W-:-:S05]  /*1be0*/  UMOV UR34, URZ ;  /* 0x000000ff00227c82 */ /* 0x000fca0008000000 */
.L_x_32:
[----:B------:R-:W-:Y:S01]  /*1bf0*/  ULEA UR33, UR17, UR6, 0x3 ;  /* 0x0000000611217291 */ /* 0x000fe2000f8e18ff */
[----:B------:R-:W-:Y:S01]  /*1c00*/  @P5 MOV R3, 0x4000 ;  /* 0x0000400000035802 */ /* 0x000fe20000000f00 */
[----:B-12-4-:R-:W-:Y:S10]  /*1c10*/  @P0 BRA `(.L_x_27) ;  /* 0x00000000000c0947 */ /* 0x016ff40003800000 */
[----:B------:R-:W-:-:S04]  /*1c20*/  SHF.L.U32 R4, R15, 0x1f, RZ ;  /* 0x0000001f0f047819 */ /* 0x000fc800000006ff */
[----:B------:R-:W1:Y:S02]  /*1c30*/  SYNCS.PHASECHK.TRANS64.TRYWAIT P0, [UR33+0xd0], R4 ;  /* 0x0000d004ff0075a7 */ /* 0x000e640008001121 */
[----:B-1----:R-:W-:Y:S05]  /*1c40*/  @!P0 BRA `(.L_x_28) ;  /* 0x0000009400448947 */ /* 0x002fea0003800000 */
.L_x_27:
[----:B------:R2:W-:Y:S01]  /*1c50*/  @P5 SYNCS.ARRIVE.TRANS64 RZ, [UR33], R3 ;  /* 0x00000003ffff59a7 */ /* 0x0005e20008000021 */
[----:B------:R-:W-:Y:S02]  /*1c60*/  ULOP3.LUT UR8, UR22, 0x2, URZ, 0xfc, !UPT ;  /* 0x0000000216087892 */ /* 0x000fe4000f8efcff */
[----:B------:R-:W-:Y:S02]  /*1c70*/  UIADD3 UR16, UPT, UPT, UR16, 0x1, URZ ;  /* 0x0000000110107890 */ /* 0x000fe4000fffe0ff */
[----:B------:R-:W-:Y:S02]  /*1c80*/  UISETP.NE.AND UP0, UPT, UR8, 0x2, UPT ;  /* 0x000000020800788c */ /* 0x000fe4000bf05270 */
[----:B------:R-:W-:-:S07]  /*1c90*/  UISETP.NE.AND UP2, UPT, UR16, 0x1, UPT ;  /* 0x000000011000788c */ /* 0x000fce000bf45270 */
[----:B------:R-:W-:Y:S05]  /*1ca0*/  BRA.U UP0, `(.L_x_29) ;  /* 0x0000000100047547 */ /* 0x000fea000b800000 */
[----:B------:R-:W-:Y:S05]  /*1cb0*/  BPT.TRAP 0x1 ;  /* 0x000000040000795c */ /* 0x000fea0000300000 */
.L_x_29:
[----:B------:R-:W-:Y:S04]  /*1cc0*/  BSSY.RECONVERGENT B0, `(.L_x_30) ;  /* 0x0000003000007945 */ /* 0x000fe80003800200 */
[----:B------:R-:W-:Y:S05]  /*1cd0*/  @!P4 BRA `(.L_x_31) ;  /* 0x000000000004c947 */ /* 0x000fea0003800000 */
[----:B------:R-:W-:Y:S05]  /*1ce0*/  BPT.TRAP 0x1 ;  /* 0x000000040000795c */ /* 0x000fea0000300000 */
.L_x_31:
[----:B------:R-:W-:Y:S05]  /*1cf0*/  BSYNC.RECONVERGENT B0 ;  /* 0x0000000000007941 */ /* 0x000fea0003800200 */
.L_x_30:
[----:B------:R-:W-:Y:S02]  /*1d00*/  UIADD3 UR23, UPT, UPT, UR17, 0x1, URZ ;  /* 0x0000000111177890 */ /* 0x000fe4000fffe0ff */
[----:B------:R-:W-:Y:S02]  /*1d10*/  UIADD3 UR28, UP1, UPT, UR14, 0x80, URZ ;  /* 0x000000800e1c7890 */ /* 0x000fe4000ff3e0ff */
[----:B------:R-:W-:Y:S02]  /*1d20*/  UISETP.NE.AND UP0, UPT, UR23, 0x1a, UPT ;  /* 0x0000001a1700788c */ /* 0x000fe4000bf05270 */
[----:B------:R-:W-:Y:S02]  /*1d30*/  ULOP3.LUT UR33, UR33, 0xfefffff8, URZ, 0xc0, !UPT ;  /* 0xfefffff821217892 */ /* 0x000fe4000f8ec0ff */
[----:B------:R-:W-:Y:S02]  /*1d40*/  USEL UR9, URZ, 0x1, UP0 ;  /* 0x00000001ff097887 */ /* 0x000fe40008000000 */
[----:B------:R-:W-:-:S02]  /*1d50*/  USEL UR23, UR23, URZ, UP0 ;  /* 0x000000ff17177287 */ /* 0x000fc40008000000 */
[----:B------:R-:W-:Y:S02]  /*1d60*/  UIADD3 UR26, UP0, UPT, UR14, 0x180, URZ ;  /* 0x000001800e1a7890 */ /* 0x000fe4000ff1e0ff */
[----:B------:R-:W-:Y:S01]  /*1d70*/  ULEA UR8, UR23, UR6, 0x3 ;  /* 0x0000000617087291 */ /* 0x000fe2000f8e18ff */
[----:B------:R-:W-:Y:S01]  /*1d80*/  LOP3.LUT R15, R15, UR9, RZ, 0x3c, !PT ;  /* 0x000000090f0f7c12 */ /* 0x000fe2000f8e3cff */
[----:B------:R-:W-:Y:S02]  /*1d90*/  UIADD3.X UR29, UPT, UPT, URZ, UR15, URZ, UP1, !UPT ;  /* 0x0000000fff1d7290 */ /* 0x000fe40008ffe4ff */
[----:B------:R-:W-:Y:S01]  /*1da0*/  UIADD3.X UR27, UPT, UPT, URZ, UR15, URZ, UP0, !UPT ;  /* 0x0000000fff1b7290 */ /* 0x000fe200087fe4ff */
[----:B-1----:R-:W-:Y:S01]  /*1db0*/  SHF.L.U32 R2, R15, 0x1f, RZ ;  /* 0x0000001f0f027819 */ /* 0x002fe200000006ff */
[----:B------:R-:W-:Y:S01]  /*1dc0*/  UMOV UR18, 0x0 ;  /* 0x0000000000127882 */ /* 0x000fe20000000000 */
[----:B------:R-:W-:Y:S01]  /*1dd0*/  UMOV UR19, 0x10000000 ;  /* 0x1000000000137882 */ /* 0x000fe20000000000 */
[----:B------:R-:W-:Y:S01]  /*1de0*/  UMOV UR10, UR34 ;  /* 0x00000022000a7c82 */ /* 0x000fe20008000000 */
[----:B------:R1:W4:Y:S01]  /*1df0*/  SYNCS.PHASECHK.TRANS64.TRYWAIT P0, [UR8+0xd0], R2 ;  /* 0x0000d002ff0075a7 */ /* 0x0003220008001108 */
[----:B------:R-:W-:Y:S01]  /*1e00*/  ULEA UR8, UR17, UR6, 0xc ;  /* 0x0000000611087291 */ /* 0x000fe2000f8e60ff */
[----:B------:R-:W-:Y:S01]  /*1e10*/  UMOV UR12, UR36 ;  /* 0x00000024000c7c82 */ /* 0x000fe20008000000 */
[----:B------:R-:W-:-:S02]  /*1e20*/  UMOV UR9, UR33 ;  /* 0x0000002100097c82 */ /* 0x000fc40008000000 */
[----:B------:R-:W-:Y:S02]  /*1e30*/  UIADD3 UR32, UPT, UPT, UR8, 0x4400, URZ ;  /* 0x0000440008207890 */ /* 0x000fe4000fffe0ff */
[----:B------:R-:W-:Y:S01]  /*1e40*/  UIADD3 UR8, UPT, UPT, UR8, 0x1e400, URZ ;  /* 0x0001e40008087890 */ /* 0x000fe2000fffe0ff */
[----:B------:R-:W-:Y:S01]  /*1e50*/  UMOV UR25, UR13 ;  /* 0x0000000d00197c82 */ /* 0x000fe20008000000 */
[----:B------:R-:W-:-:S05]  /*1e60*/  UMOV UR17, UR23 ;  /* 0x0000001700117c82 */ /* 0x000fca0008000000 */
[----:B------:R2:W-:Y:S02]  /*1e70*/  UTMALDG.3D.2CTA [UR32], [UR28], desc[UR18] ;  /* 0x000012201c0075b4 */ /* 0x0005e40008211000 */
[----:B------:R1:W-:Y:S01]  /*1e80*/  UTMALDG.3D.2CTA [UR8], [UR26], desc[UR18] ;  /* 0x000012081a0075b4 */ /* 0x0003e20008211000 */
[----:B--2---:R-:W-:Y:S01]  /*1e90*/  UIADD3 UR34, UPT, UPT, UR34, 0x40, URZ ;  /* 0x0000004022227890 */ /* 0x004fe2000fffe0ff */
[----:B------:R-:W-:Y:S11]  /*1ea0*/  BRA.U UP2, `(.L_x_32) ;  /* 0xfffffffd02507547 */ /* 0x000ff6000b83ffff */
.L_x_26:
[----:B--2-4-:R-:W-:Y:S01]  /*1eb0*/  PLOP3.LUT P0, PT, PT, PT, UP5, 0x80, 0x8 ;  /* 0x000000000008781c */ /* 0x014fe20003f0f058 */
[----:B-1----:R-:W-:Y:S01]  /*1ec0*/  ULEA UR8, UR23, UR6, 0x3 ;  /* 0x0000000617087291 */ /* 0x002fe2000f8e18ff */
[----:B------:R-:W-:Y:S01]  /*1ed0*/  SHF.L.U32 R2, R15, 0x1f, RZ ;  /* 0x0000001f0f027819 */ /* 0x000fe200000006ff */
[----:B------:R-:W-:-:S10]  /*1ee0*/  UISETP.GT.AND UP0, UPT, UR7, UR5, UPT ;  /* 0x000000050700728c */ /* 0x000fd4000bf04270 */
[----:B------:R-:W-:Y:S01]  /*1ef0*/  @!P0 SYNCS.ARRIVE.TRANS64.A1T0 RZ, [UR6+0x1c8], RZ ;  /* 0x0001c8ffffff89a7 */ /* 0x000fe20008100006 */
[----:B------:R1:W2:Y:S01]  /*1f00*/  SYNCS.PHASECHK.TRANS64.TRYWAIT P0, [UR8+0xd0], R2 ;  /* 0x0000d002ff0075a7 */ /* 0x0002a20008001108 */
[----:B------:R-:W-:Y:S05]  /*1f10*/  BRA.U !UP0, `(.L_x_33) ;  /* 0x0000000108bc7547 */ /* 0x000fea000b800000 */
[----:B------:R-:W-:Y:S01]  /*1f20*/  UIADD3 UR26, UPT, UPT, UR24, UR25, URZ ;  /* 0x00000019181a7290 */ /* 0x000fe2000fffe0ff */
[----:B------:R-:W-:-:S11]  /*1f30*/  UMOV UR27, UR23 ;  /* 0x00000017001b7c82 */ /* 0x000fd60008000000 */
.L_x_39:
[----:B------:R-:W-:Y:S01]  /*1f40*/  ULEA UR17, UR27, UR6, 0x3 ;  /* 0x000000061b117291 */ /* 0x000fe2000f8e18ff */
[----:B--2---:R-:W-:Y:S01]  /*1f50*/  @P5 MOV R3, 0x4000 ;  /* 0x0000400000035802 */ /* 0x004fe20000000f00 */
[----:B-12---:R-:W-:Y:S10]  /*1f60*/  @P0 BRA `(.L_x_34) ;  /* 0x00000000000c0947 */ /* 0x006ff40003800000 */
[----:B------:R-:W-:-:S04]  /*1f70*/  SHF.L.U32 R4, R15, 0x1f, RZ ;  /* 0x0000001f0f047819 */ /* 0x000fc800000006ff */
[----:B------:R-:W2:Y:S02]  /*1f80*/  SYNCS.PHASECHK.TRANS64.TRYWAIT P0, [UR17+0xd0], R4 ;  /* 0x0000d004ff0075a7 */ /* 0x000ea40008001111 */
[----:B--2---:R-:W-:Y:S05]  /*1f90*/  @!P0 BRA `(.L_x_35) ;  /* 0x0000009000888947 */ /* 0x004fea0003800000 */
.L_x_34:
[----:B------:R2:W-:Y:S01]  /*1fa0*/  @P5 SYNCS.ARRIVE.TRANS64 RZ, [UR17], R3 ;  /* 0x00000003ffff59a7 */ /* 0x0005e20008000011 */
[----:B------:R-:W-:-:S04]  /*1fb0*/  ULOP3.LUT UR8, UR22, 0x2, URZ, 0xfc, !UPT ;  /* 0x0000000216087892 */ /* 0x000fc8000f8efcff */
[----:B------:R-:W-:-:S09]  /*1fc0*/  UISETP.NE.AND UP0, UPT, UR8, 0x2, UPT ;  /* 0x000000020800788c */ /* 0x000fd2000bf05270 */
[----:B------:R-:W-:Y:S05]  /*1fd0*/  BRA.U UP0, `(.L_x_36) ;  /* 0x0000000100047547 */ /* 0x000fea000b800000 */
[----:B------:R-:W-:Y:S05]  /*1fe0*/  BPT.TRAP 0x1 ;  /* 0x000000040000795c */ /* 0x000fea0000300000 */
.L_x_36:
[----:B------:R-:W-:Y:S04]  /*1ff0*/  BSSY.RECONVERGENT B0, `(.L_x_37) ;  /* 0x0000003000007945 */ /* 0x000fe80003800200 */
[----:B------:R-:W-:Y:S05]  /*2000*/  @!P4 BRA `(.L_x_38) ;  /* 0x000000000004c947 */ /* 0x000fea0003800000 */
[----:B------:R-:W-:Y:S05]  /*2010*/  BPT.TRAP 0x1 ;  /* 0x000000040000795c */ /* 0x000fea0000300000 */
.L_x_38:
[----:B------:R-:W-:Y:S05]  /*2020*/  BSYNC.RECONVERGENT B0 ;  /* 0x0000000000007941 */ /* 0x000fea0003800200 */
.L_x_37:
[----:B------:R-:W-:Y:S02]  /*2030*/  UIADD3 UR23, UPT, UPT, UR27, 0x1, URZ ;  /* 0x000000011b177890 */ /* 0x000fe4000fffe0ff */
[----:B------:R-:W-:Y:S02]  /*2040*/  UIADD3 UR32, UP1, UPT, UR14, 0x80, URZ ;  /* 0x000000800e207890 */ /* 0x000fe4000ff3e0ff */
[----:B------:R-:W-:Y:S02]  /*2050*/  UISETP.NE.AND UP0, UPT, UR23, 0x1a, UPT ;  /* 0x0000001a1700788c */ /* 0x000fe4000bf05270 */
[----:B------:R-:W-:Y:S02]  /*2060*/  USHF.L.U32 UR18, UR25, 0x6, URZ ;  /* 0x0000000619127899 */ /* 0x000fe400080006ff */
[----:B------:R-:W-:Y:S02]  /*2070*/  USEL UR9, URZ, 0x1, UP0 ;  /* 0x00000001ff097887 */ /* 0x000fe40008000000 */
[----:B------:R-:W-:-:S02]  /*2080*/  USEL UR23, UR23, URZ, UP0 ;  /* 0x000000ff17177287 */ /* 0x000fc40008000000 */
[----:B------:R-:W-:Y:S02]  /*2090*/  UIADD3 UR30, UP0, UPT, UR14, 0x180, URZ ;  /* 0x000001800e1e7890 */ /* 0x000fe4000ff1e0ff */
[----:B------:R-:W-:Y:S01]  /*20a0*/  ULEA UR8, UR23, UR6, 0x3 ;  /* 0x0000000617087291 */ /* 0x000fe2000f8e18ff */
[----:B------:R-:W-:Y:S01]  /*20b0*/  LOP3.LUT R15, R15, UR9, RZ, 0x3c, !PT ;  /* 0x000000090f0f7c12 */ /* 0x000fe2000f8e3cff */
[----:B------:R-:W-:Y:S02]  /*20c0*/  ULOP3.LUT UR17, UR17, 0xfefffff8, URZ, 0xc0, !UPT ;  /* 0xfefffff811117892 */ /* 0x000fe4000f8ec0ff */
[----:B------:R-:W-:Y:S01]  /*20d0*/  UIADD3.X UR33, UPT, UPT, URZ, UR15, URZ, UP1, !UPT ;  /* 0x0000000fff217290 */ /* 0x000fe20008ffe4ff */
[----:B-1----:R-:W-:Y:S01]  /*20e0*/  SHF.L.U32 R2, R15, 0x1f, RZ ;  /* 0x0000001f0f027819 */ /* 0x002fe200000006ff */
[----:B------:R-:W-:Y:S01]  /*20f0*/  UIADD3.X UR31, UPT, UPT, URZ, UR15, URZ, UP0, !UPT ;  /* 0x0000000fff1f7290 */ /* 0x000fe200087fe4ff */
[----:B------:R-:W-:Y:S02]  /*2100*/  UMOV UR28, 0x0 ;  /* 0x00000000001c7882 */ /* 0x000fe40000000000 */
[----:B------:R4:W1:Y:S01]  /*2110*/  SYNCS.PHASECHK.TRANS64.TRYWAIT P0, [UR8+0xd0], R2 ;  /* 0x0000d002ff0075a7 */ /* 0x0008620008001108 */
[----:B------:R-:W-:Y:S01]  /*2120*/  ULEA UR8, UR27, UR6, 0xc ;  /* 0x000000061b087291 */ /* 0x000fe2000f8e60ff */
[----:B------:R-:W-:Y:S01]  /*2130*/  UMOV UR29, 0x10000000 ;  /* 0x10000000001d7882 */ /* 0x000fe20000000000 */
[----:B------:R-:W-:-:S02]  /*2140*/  UMOV UR19, UR35 ;  /* 0x0000002300137c82 */ /* 0x000fc40008000000 */
[----:B------:R-:W-:Y:S02]  /*2150*/  UIADD3 UR16, UPT, UPT, UR8, 0x4400, URZ ;  /* 0x0000440008107890 */ /* 0x000fe4000fffe0ff */
[----:B------:R-:W-:Y:S01]  /*2160*/  UIADD3 UR8, UPT, UPT, UR8, 0x1e400, URZ ;  /* 0x0001e40008087890 */ /* 0x000fe2000fffe0ff */
[----:B------:R-:W-:Y:S01]  /*2170*/  UMOV UR20, UR36 ;  /* 0x0000002400147c82 */ /* 0x000fe20008000000 */
[----:B------:R-:W-:Y:S01]  /*2180*/  UMOV UR12, UR36 ;  /* 0x00000024000c7c82 */ /* 0x000fe20008000000 */
[----:B------:R-:W-:Y:S01]  /*2190*/  UMOV UR9, UR17 ;  /* 0x0000001100097c82 */ /* 0x000fe20008000000 */
[----:B------:R-:W-:Y:S01]  /*21a0*/  UMOV UR10, UR18 ;  /* 0x00000012000a7c82 */ /* 0x000fe20008000000 */
[----:B------:R-:W-:Y:S02]  /*21b0*/  UIADD3 UR25, UPT, UPT, UR25, 0x1, URZ ;  /* 0x0000000119197890 */ /* 0x000fe4000fffe0ff */
[----:B------:R4:W-:Y:S01]  /*21c0*/  UTMALDG.3D.2CTA [UR16], [UR32], desc[UR28] ;  /* 0x00001c10200075b4 */ /* 0x0009e20008211000 */
[----:B------:R-:W-:Y:S01]  /*21d0*/  UMOV UR27, UR23 ;  /* 0x00000017001b7c82 */ /* 0x000fe20008000000 */
[----:B------:R-:W-:Y:S01]  /*21e0*/  UISETP.NE.AND UP0, UPT, UR25, UR26, UPT ;  /* 0x0000001a1900728c */ /* 0x000fe2000bf05270 */
[----:B------:R4:W-:Y:S08]  /*21f0*/  UTMALDG.3D.2CTA [UR8], [UR30], desc[UR28] ;  /* 0x00001c081e0075b4 */ /* 0x0009f00008211000 */
[----:B----4-:R-:W-:Y:S05]  /*2200*/  BRA.U UP0, `(.L_x_39) ;  /* 0xfffffffd004c7547 */ /* 0x010fea000b83ffff */
.L_x_33:
[C---:B-1----:R-:W-:Y:S01]  /*2210*/  LEA R2, R14.reuse, UR6, 0x3 ;  /* 0x000000060e027c11 */ /* 0x042fe2000f8e18ff */
[----:B------:R-:W-:Y:S01]  /*2220*/  NOP ;  /* 0x0000000000007918 */ /* 0x000fe20000000000 */
[----:B--2---:R-:W-:Y:S02]  /*2230*/  SHF.L.U32 R3, R13, 0x1f, RZ ;  /* 0x0000001f0d037819 */ /* 0x004fe400000006ff */
[----:B------:R-:W-:Y:S02]  /*2240*/  LEA R4, R14, UR6, 0x4 ;  /* 0x000000060e047c11 */ /* 0x000fe4000f8e20ff */
[----:B------:R-:W1:Y:S02]  /*2250*/  SYNCS.PHASECHK.TRANS64.TRYWAIT P0, [R2+URZ+0x1d0], R3 ;  /* 0x0001d003020075a7 */ /* 0x000e6400080011ff */
[----:B-1----:R-:W-:Y:S05]  /*2260*/  @!P0 BRA `(.L_x_40) ;  /* 0x0000008c00ec8947 */ /* 0x002fea0003800000 */
.L_x_150:
[----:B------:R-:W2:Y:S01]  /*2270*/  LDS.128 R4, [R4+0x260] ;  /* 0x0002600004047984 */ /* 0x000ea20000000c00 */
[----:B------:R-:W-:Y:S01]  /*2280*/  ISETP.GE.AND P0, PT, R67, 0x1, PT ;  /* 0x000000014300780c */ /* 0x000fe20003f06270 */
[----:B-1----:R-:W-:Y:S01]  /*2290*/  VIADD R2, R2, 0x1e0 ;  /* 0x000001e002027836 */ /* 0x002fe20000000000 */
[----:B------:R-:W-:Y:S01]  /*22a0*/  @!PT LDS RZ, [RZ] ;  /* 0x00000000fffff984 */ /* 0x000fe20000000800 */
[----:B------:R-:W-:Y:S01]  /*22b0*/  @!PT LDS RZ, [RZ] ;  /* 0x00000000fffff984 */ /* 0x000fe20000000800 */
[----:B------:R-:W-:Y:S01]  /*22c0*/  @!PT LDS RZ, [RZ] ;  /* 0x00000000fffff984 */ /* 0x000fe20000000800 */
[----:B------:R-:W-:Y:S01]  /*22d0*/  @!PT LDS RZ, [RZ] ;  /* 0x00000000fffff984 */ /* 0x000fe20000000800 */
[----:B------:R1:W-:Y:S06]  /*22e0*/  MEMBAR.ALL.CTA ;  /* 0x0000000000007992 */ /* 0x0003ec0000008000 */
[----:B-1----:R-:W1:Y:S01]  /*22f0*/  FENCE.VIEW.ASYNC.S ;  /* 0x00000000000073c6 */ /* 0x002e620000000000 */
[----:B------:R-:W-:-:S04]  /*2300*/  PRMT R2, RZ, 0x654, R2 ;  /* 0x00000654ff027816 */ /* 0x000fc80000000002 */
[----:B-1----:R1:W-:Y:S01]  /*2310*/  SYNCS.ARRIVE.TRANS64.RED.A1T0 RZ, [R2+URZ], RZ ;  /* 0x000000ff02ff79a7 */ /* 0x0023e200081004ff */
[----:B--2---:R-:W-:-:S13]  /*2320*/  LOP3.LUT P2, RZ, R6, 0x1, RZ, 0xc0, !PT ;  /* 0x0000000106ff7812 */ /* 0x004fda000784c0ff */
[----:B------:R-:W-:Y:S01]  /*2330*/  @P2 SHF.R.U32.HI R3, RZ, 0x10, R5 ;  /* 0x00000010ff032819 */ /* 0x000fe20000011605 */
[----:B------:R-:W-:Y:S01]  /*2340*/  VOTEU.ANY UP0, P2 ;  /* 0x0000000000ff7886 */ /* 0x000fe20001000100 */
[----:B------:R-:W-:Y:S02]  /*2350*/  @P2 MOV R10, R4 ;  /* 0x00000004000a2202 */ /* 0x000fe40000000f00 */
[----:B------:R-:W-:Y:S02]  /*2360*/  @P2 R2UR.BROADCAST UR8, R3 ;  /* 0x00000000030822ca */ /* 0x000fe400008e0000 */
[----:B------:R-:W-:-:S11]  /*2370*/  @P2 LOP3.LUT R9, R5, 0xffff, RZ, 0xc0, !PT ;  /* 0x0000ffff05092812 */ /* 0x000fd600078ec0ff */
[----:B------:R-:W-:Y:S01]  /*2380*/  @UP0 UMOV UR36, UR8 ;  /* 0x0000000800240c82 */ /* 0x000fe20008000000 */
[----:B-1----:R-:W-:Y:S05]  /*2390*/  @!P0 BRA `(.L_x_41) ;  /* 0x0000000000b88947 */ /* 0x002fea0003800000 */
[----:B------:R-:W3:Y:S01]  /*23a0*/  LDC.64 R4, c[0x0][0xb18] ;  /* 0x0002c600ff047b82 */ /* 0x000ee20000000a00 */
[----:B------:R-:W-:-:S07]  /*23b0*/  ISETP.NE.AND P3, PT, R67, 0x1, PT ;  /* 0x000000014300780c */ /* 0x000fce0003f65270 */
[----:B------:R-:W1:Y:S08]  /*23c0*/  LDC.64 R6, c[0x0][0xb10] ;  /* 0x0002c400ff067b82 */ /* 0x000e700000000a00 */
[----:B------:R-:W2:Y:S08]  /*23d0*/  LDC R17, c[0x0][0xb20] ;  /* 0x0002c800ff117b82 */ /* 0x000eb00000000800 */
[----:B------:R-:W4:Y:S01]  /*23e0*/  LDC R18, c[0x0][0xb0c] ;  /* 0x0002c300ff127b82 */ /* 0x000f220000000800 */
[----:B---3--:R-:W-:Y:S01]  /*23f0*/  IMAD.HI.U32 R20, R0, R5, RZ ;  /* 0x0000000500147227 */ /* 0x008fe200078e00ff */
[----:B------:R-:W-:-:S03]  /*2400*/  ISETP.NE.AND P0, PT, R4, 0x1, PT ;  /* 0x000000010400780c */ /* 0x000fc60003f05270 */
[----:B------:R-:W-:-:S03]  /*2410*/  IMAD.HI.U32 R5, R9, R5, RZ ;  /* 0x0000000509057227 */ /* 0x000fc600078e00ff */
[----:B------:R-:W3:Y:S01]  /*2420*/  LDC.64 R2, c[0x0][0xb28] ;  /* 0x0002ca00ff027b82 */ /* 0x000ee20000000a00 */
[----:B-1----:R-:W-:-:S04]  /*2430*/  IMAD.HI.U32 R21, R8, R6, RZ ;  /* 0x0000000608157227 */ /* 0x002fc800078e00ff */
[----:B------:R-:W-:Y:S01]  /*2440*/  IMAD.HI.U32 R22, R10, R6, RZ ;  /* 0x000000060a167227 */ /* 0x000fe200078e00ff */
[----:B------:R-:W-:Y:S02]  /*2450*/  SHF.R.U32.HI R21, RZ, R7, R21 ;  /* 0x00000007ff157219 */ /* 0x000fe40000011615 */
[-C--:B--2---:R-:W-:Y:S02]  /*2460*/  SHF.R.U32.HI R20, RZ, R17.reuse, R20 ;  /* 0x00000011ff147219 */ /* 0x084fe40000011614 */
[----:B------:R-:W-:Y:S02]  /*2470*/  SHF.R.U32.HI R5, RZ, R17, R5 ;  /* 0x00000011ff057219 */ /* 0x000fe40000011605 */
[----:B------:R-:W-:Y:S02]  /*2480*/  SEL R20, R0, R20, !P0 ;  /* 0x0000001400147207 */ /* 0x000fe40004000000 */
[----:B------:R-:W-:Y:S02]  /*2490*/  SHF.R.U32.HI R22, RZ, R7, R22 ;  /* 0x00000007ff167219 */ /* 0x000fe40000011616 */
[----:B----4-:R-:W-:-:S02]  /*24a0*/  ISETP.NE.AND P1, PT, R18, 0x1, PT ;  /* 0x000000011200780c */ /* 0x010fc40003f25270 */
[----:B------:R-:W-:Y:S02]  /*24b0*/  SEL R5, R9, R5, !P0 ;  /* 0x0000000509057207 */ /* 0x000fe40004000000 */
[----:B------:R-:W-:Y:S02]  /*24c0*/  SEL R21, R8, R21, !P1 ;  /* 0x0000001508157207 */ /* 0x000fe40004800000 */
[----:B------:R-:W-:Y:S01]  /*24d0*/  SEL R22, R10, R22, !P1 ;  /* 0x000000160a167207 */ /* 0x000fe20004800000 */
[----:B---3--:R-:W-:-:S04]  /*24e0*/  IMAD.HI.U32 R19, R20, R2, RZ ;  /* 0x0000000214137227 */ /* 0x008fc800078e00ff */
        /* <DEDUP_REMOVED lines=10> */
[----:B------:R-:W-:-:S04]  /*2590*/  @!P0 IMAD.HI.U32 R7, R22, R2, RZ ;  /* 0x0000000216078227 */ /* 0x000fc800078e00ff */
[----:B------:R-:W-:Y:S01]  /*25a0*/  IMAD.MOV R2, RZ, RZ, -R6 ;  /* 0x000000ffff027224 */ /* 0x000fe200078e0a06 */
[----:B------:R-:W-:Y:S02]  /*25b0*/  @!P0 SHF.R.U32.HI R3, RZ, R3, R7 ;  /* 0x00000003ff038219 */ /* 0x000fe40000011607 */
[----:B------:R-:W-:Y:S01]  /*25c0*/  IADD3 R7, PT, PT, -R5, RZ, RZ ;  /* 0x000000ff05077210 */ /* 0x000fe20007ffe1ff */
[----:B------:R-:W-:Y:S01]  /*25d0*/  IMAD R2, R67, R2, R5 ;  /* 0x0000000243027224 */ /* 0x000fe200078e0205 */
        /* <DEDUP_REMOVED lines=10> */
.L_x_41:
[----:B------:R-:W1:Y:S02]  /*2680*/  LDCU UR8, c[0x0][0xb30] ;  /* 0x00016600ff0877ac */ /* 0x000e640008000800 */
[----:B-1----:R-:W-:-:S09]  /*2690*/  UISETP.NE.AND UP0, UPT, UR8, 0x1, UPT ;  /* 0x000000010800788c */ /* 0x002fd2000bf05270 */
[----:B------:R-:W-:Y:S05]  /*26a0*/  BRA.U UP0, `(.L_x_42) ;  /* 0x0000000100407547 */ /* 0x000fea000b800000 */
[----:B------:R-:W1:Y:S08]  /*26b0*/  LDC.64 R4, c[0x0][0xb10] ;  /* 0x0002c400ff047b82 */ /* 0x000e700000000a00 */
[----:B------:R-:W2:Y:S08]  /*26c0*/  LDC.64 R2, c[0x0][0xb18] ;  /* 0x0002c600ff027b82 */ /* 0x000eb00000000a00 */
[----:B------:R-:W4:Y:S08]  /*26d0*/  LDC R6, c[0x0][0xb20] ;  /* 0x0002c800ff067b82 */ /* 0x000f300000000800 */
[----:B------:R-:W3:Y:S01]  /*26e0*/  LDC R7, c[0x0][0xb0c] ;  /* 0x0002c300ff077b82 */ /* 0x000ee20000000800 */
[----:B-1----:R-:W-:-:S05]  /*26f0*/  IMAD.HI.U32 R4, R10, R4, RZ ;  /* 0x000000040a047227 */ /* 0x002fca00078e00ff */
[----:B------:R-:W-:Y:S01]  /*2700*/  SHF.R.U32.HI R4, RZ, R5, R4 ;  /* 0x00000005ff047219 */ /* 0x000fe20000011604 */
[----:B--2---:R-:W-:Y:S01]  /*2710*/  IMAD.HI.U32 R3, R9, R3, RZ ;  /* 0x0000000309037227 */ /* 0x004fe200078e00ff */
[----:B------:R-:W-:-:S04]  /*2720*/  ISETP.NE.AND P0, PT, R2, 0x1, PT ;  /* 0x000000010200780c */ /* 0x000fc80003f05270 */
[----:B----4-:R-:W-:-:S04]  /*2730*/  SHF.R.U32.HI R3, RZ, R6, R3 ;  /* 0x00000006ff037219 */ /* 0x010fc80000011603 */
[----:B------:R-:W-:Y:S02]  /*2740*/  SEL R3, R9, R3, !P0 ;  /* 0x0000000309037207 */ /* 0x000fe40004000000 */
[----:B---3--:R-:W-:-:S04]  /*2750*/  ISETP.NE.AND P1, PT, R7, 0x1, PT ;  /* 0x000000010700780c */ /* 0x008fc80003f25270 */
[----:B------:R-:W-:-:S05]  /*2760*/  SEL R4, R10, R4, !P1 ;  /* 0x000000040a047207 */ /* 0x000fca0004800000 */
[----:B------:R-:W-:Y:S02]  /*2770*/  IMAD.IADD R5, R3, 0x1, -R4 ;  /* 0x0000000103057824 */ /* 0x000fe400078e0a04 */
[----:B------:R-:W-:Y:S02]  /*2780*/  IMAD.IADD R3, R4, 0x1, -R3 ;  /* 0x0000000104037824 */ /* 0x000fe400078e0a03 */
[----:B------:R-:W-:Y:S02]  /*2790*/  IMAD R10, R5, R7, R10 ;  /* 0x00000007050a7224 */ /* 0x000fe400078e020a */
[----:B------:R-:W-:-:S07]  /*27a0*/  IMAD R9, R3, R2, R9 ;  /* 0x0000000203097224 */ /* 0x000fce00078e0209 */
.L_x_42:
[----:B------:R-:W-:Y:S01]  /*27b0*/  VIADD R14, R14, 0x1 ;  /* 0x000000010e0e7836 */ /* 0x000fe20000000000 */
[----:B------:R-:W-:Y:S01]  /*27c0*/  UPLOP3.LUT UP5, UPT, UPT, UPT, UPT, 0x80, 0x8 ;  /* 0x000000000008789c */ /* 0x000fe20003faf070 */
[----:B------:R-:W-:Y:S02]  /*27d0*/  IMAD.IADD R23, R10, 0x1, R83 ;  /* 0x000000010a177824 */ /* 0x000fe400078e0253 */
[----:B------:R-:W-:Y:S01]  /*27e0*/  IMAD.IADD R22, R9, 0x1, R82 ;  /* 0x0000000109167824 */ /* 0x000fe200078e0252 */
[----:B------:R-:W-:-:S04]  /*27f0*/  ISETP.NE.AND P0, PT, R14, 0x2, PT ;  /* 0x000000020e00780c */ /* 0x000fc80003f05270 */
[----:B------:R-:W-:Y:S02]  /*2800*/  SEL R2, RZ, 0x1, P0 ;  /* 0x00000001ff027807 */ /* 0x000fe40000000000 */
[----:B------:R-:W-:Y:S02]  /*2810*/  SEL R14, R14, RZ, P0 ;  /* 0x000000ff0e0e7207 */ /* 0x000fe40000000000 */
[----:B------:R-:W-:Y:S01]  /*2820*/  LOP3.LUT R13, R13, R2, RZ, 0x3c, !PT ;  /* 0x000000020d0d7212 */ /* 0x000fe200078e3cff */
[----:B------:R-:W-:Y:S06]  /*2830*/  @P2 BRA `(.L_x_43) ;  /* 0xfffffff000602947 */ /* 0x000fec000383ffff */
[----:B------:R-:W-:Y:S01]  /*2840*/  UIADD3 UR6, UPT, UPT, UR6, 0xd0, URZ ;  /* 0x000000d006067890 */ /* 0x000fe2000fffe0ff */
[----:B------:R-:W-:-:S03]  /*2850*/  SHF.L.U32 R2, R15, 0x1f, RZ ;  /* 0x0000001f0f027819 */ /* 0x000fc600000006ff */
[----:B------:R-:W-:-:S09]  /*2860*/  ULEA UR4, UR23, UR6, 0x3 ;  /* 0x0000000617047291 */ /* 0x000fd2000f8e18ff */
[----:B------:R-:W1:Y:S02]  /*2870*/  SYNCS.PHASECHK.TRANS64.TRYWAIT P0, [UR4], R2 ;  /* 0x00000002ff0075a7 */ /* 0x000e640008001104 */
[----:B-1----:R-:W-:Y:S05]  /*2880*/  @!P0 BRA `(.L_x_44) ;  /* 0x0000008800788947 */ /* 0x002fea0003800000 */
.L_x_152:
[----:B------:R-:W-:-:S04]  /*2890*/  UIADD3 UR5, UPT, UPT, UR23, 0x1, URZ ;  /* 0x0000000117057890 */ /* 0x000fc8000fffe0ff */
[----:B------:R-:W-:-:S04]  /*28a0*/  UISETP.NE.AND UP0, UPT, UR5, 0x1a, UPT ;  /* 0x0000001a0500788c */ /* 0x000fc8000bf05270 */
[----:B------:R-:W-:Y:S02]  /*28b0*/  USEL UR7, URZ, 0x1, UP0 ;  /* 0x00000001ff077887 */ /* 0x000fe40008000000 */
[----:B------:R-:W-:-:S04]  /*28c0*/  USEL UR5, UR5, URZ, UP0 ;  /* 0x000000ff05057287 */ /* 0x000fc80008000000 */
[----:B------:R-:W-:Y:S01]  /*28d0*/  ULEA UR4, UR5, UR6, 0x3 ;  /* 0x0000000605047291 */ /* 0x000fe2000f8e18ff */
[----:B-1----:R-:W-:-:S04]  /*28e0*/  LOP3.LUT R2, R15, UR7, RZ, 0x3c, !PT ;  /* 0x000000070f027c12 */ /* 0x002fc8000f8e3cff */
[----:B------:R-:W-:-:S04]  /*28f0*/  SHF.L.U32 R3, R2, 0x1f, RZ ;  /* 0x0000001f02037819 */ /* 0x000fc800000006ff */
[----:B------:R-:W1:Y:S02]  /*2900*/  SYNCS.PHASECHK.TRANS64.TRYWAIT P0, [UR4], R3 ;  /* 0x00000003ff0075a7 */ /* 0x000e640008001104 */
[----:B-1----:R-:W-:Y:S05]  /*2910*/  @!P0 BRA `(.L_x_45) ;  /* 0x00000088006c8947 */ /* 0x002fea0003800000 */
.L_x_154:
[----:B------:R-:W-:-:S04]  /*2920*/  UIADD3 UR5, UPT, UPT, UR5, 0x1, URZ ;  /* 0x0000000105057890 */ /* 0x000fc8000fffe0ff */
[----:B------:R-:W-:-:S04]  /*2930*/  UISETP.NE.AND UP0, UPT, UR5, 0x1a, UPT ;  /* 0x0000001a0500788c */ /* 0x000fc8000bf05270 */
[----:B------:R-:W-:Y:S02]  /*2940*/  USEL UR7, URZ, 0x1, UP0 ;  /* 0x00000001ff077887 */ /* 0x000fe40008000000 */
[----:B------:R-:W-:-:S04]  /*2950*/  USEL UR5, UR5, URZ, UP0 ;  /* 0x000000ff05057287 */ /* 0x000fc80008000000 */
[----:B------:R-:W-:Y:S01]  /*2960*/  ULEA UR4, UR5, UR6, 0x3 ;  /* 0x0000000605047291 */ /* 0x000fe2000f8e18ff */
[----:B------:R-:W-:-:S04]  /*2970*/  LOP3.LUT R2, R2, UR7, RZ, 0x3c, !PT ;  /* 0x0000000702027c12 */ /* 0x000fc8000f8e3cff */
[----:B-1----:R-:W-:-:S04]  /*2980*/  SHF.L.U32 R3, R2, 0x1f, RZ ;  /* 0x0000001f02037819 */ /* 0x002fc800000006ff */
[----:B------:R-:W1:Y:S02]  /*2990*/  SYNCS.PHASECHK.TRANS64.TRYWAIT P0, [UR4], R3 ;  /* 0x00000003ff0075a7 */ /* 0x000e640008001104 */
[----:B-1----:R-:W-:Y:S05]  /*29a0*/  @!P0 BRA `(.L_x_46) ;  /* 0x0000008800608947 */ /* 0x002fea0003800000 */
.L_x_156:
        /* <DEDUP_REMOVED lines=9> */
.L_x_158:
        /* <DEDUP_REMOVED lines=9> */
.L_x_160:
        /* <DEDUP_REMOVED lines=9> */
.L_x_162:
        /* <DEDUP_REMOVED lines=9> */
.L_x_164:
        /* <DEDUP_REMOVED lines=9> */
.L_x_166:
        /* <DEDUP_REMOVED lines=9> */
.L_x_168:
        /* <DEDUP_REMOVED lines=9> */
.L_x_170:
        /* <DEDUP_REMOVED lines=9> */
.L_x_172:
        /* <DEDUP_REMOVED lines=9> */
.L_x_174:
        /* <DEDUP_REMOVED lines=9> */
.L_x_176:
        /* <DEDUP_REMOVED lines=9> */
.L_x_178:
        /* <DEDUP_REMOVED lines=9> */
.L_x_180:
        /* <DEDUP_REMOVED lines=9> */
.L_x_182:
        /* <DEDUP_REMOVED lines=9> */
.L_x_184:
        /* <DEDUP_REMOVED lines=9> */
.L_x_186:
        /* <DEDUP_REMOVED lines=9> */
.L_x_188:
        /* <DEDUP_REMOVED lines=9> */
.L_x_190:
        /* <DEDUP_REMOVED lines=9> */
.L_x_192:
        /* <DEDUP_REMOVED lines=9> */
.L_x_194:
        /* <DEDUP_REMOVED lines=9> */
.L_x_196:
        /* <DEDUP_REMOVED lines=9> */
.L_x_198:
        /* <DEDUP_REMOVED lines=9> */
.L_x_200:
[----:B------:R-:W-:-:S04]  /*3610*/  UIADD3 UR5, UPT, UPT, UR5, 0x1, URZ ;  /* 0x0000000105057890 */ /* 0x000fc8000fffe0ff */
[----:B------:R-:W-:-:S04]  /*3620*/  UISETP.NE.AND UP0, UPT, UR5, 0x1a, UPT ;  /* 0x0000001a0500788c */ /* 0x000fc8000bf05270 */
[----:B------:R-:W-:Y:S02]  /*3630*/  USEL UR4, URZ, 0x1, UP0 ;  /* 0x00000001ff047887 */ /* 0x000fe40008000000 */
[----:B------:R-:W-:-:S04]  /*3640*/  USEL UR5, UR5, URZ, UP0 ;  /* 0x000000ff05057287 */ /* 0x000fc80008000000 */
[----:B------:R-:W-:Y:S01]  /*3650*/  ULEA UR5, UR5, UR6, 0x3 ;  /* 0x0000000605057291 */ /* 0x000fe2000f8e18ff */
[----:B------:R-:W-:-:S04]  /*3660*/  LOP3.LUT R2, R2, UR4, RZ, 0x3c, !PT ;  /* 0x0000000402027c12 */ /* 0x000fc8000f8e3cff */
[----:B------:R-:W-:Y:S01]  /*3670*/  SHF.L.U32 R2, R2, 0x1f, RZ ;  /* 0x0000001f02027819 */ /* 0x000fe200000006ff */
[----:B-1-3--:R-:W-:-:S07]  /*3680*/  IMAD.U32 R0, RZ, RZ, UR5 ;  /* 0x00000005ff007e24 */ /* 0x00afce000f8e00ff */
.L_x_69:
[----:B-1----:R1:W2:Y:S02]  /*3690*/  SYNCS.PHASECHK.TRANS64.TRYWAIT P0, [R0+URZ], R2 ;  /* 0x00000002000075a7 */ /* 0x0022a400080011ff */
[----:B--2---:R-:W-:Y:S05]  /*36a0*/  @!P0 NANOSLEEP.SYNCS 0x989680 ;  /* 0x009896800000895d */ /* 0x004fea0003900000 */
[----:B------:R-:W2:Y:S02]  /*36b0*/  @!P0 SYNCS.PHASECHK.TRANS64 P0, [R0+URZ], R2 ;  /* 0x00000002000085a7 */ /* 0x000ea400080010ff */
[----:B--2---:R-:W-:Y:S05]  /*36c0*/  @P0 EXIT ;  /* 0x000000000000094d */ /* 0x004fea0003800000 */
[----:B------:R-:W-:Y:S05]  /*36d0*/  BRA `(.L_x_69) ;  /* 0xfffffffc00ec7947 */ /* 0x000fea000383ffff */
.L_x_23:
[----:B------:R-:W-:-:S04]  /*36e0*/  UISETP.NE.AND UP1, UPT, UR37, URZ, UPT ;  /* 0x000000ff2500728c */ /* 0x000fc8000bf25270 */
[----:B------:R-:W-:-:S09]  /*36f0*/  UISETP.NE.OR UP1, UPT, UR10, 0x1, UP1 ;  /* 0x000000010a00788c */ /* 0x000fd20008f25670 */
[----:B------:R-:W-:Y:S05]  /*3700*/  BRA.U UP1, `(.L_x_70) ;  /* 0x00000005014c7547 */ /* 0x000fea000b800000 */
[----:B------:R-:W-:Y:S01]  /*3710*/  HFMA2 R11, -RZ, RZ, 0, 0 ;  /* 0x00000000ff0b7431 */ /* 0x000fe200000001ff */
[----:B------:R-:W-:Y:S01]  /*3720*/  ISETP.GE.U32.AND P2, PT, R10, 0x2, PT ;  /* 0x000000020a00780c */ /* 0x000fe20003f46070 */
[----:B------:R-:W-:Y:S01]  /*3730*/  IMAD.MOV.U32 R12, RZ, RZ, 0x1 ;  /* 0x00000001ff0c7424 */ /* 0x000fe200078e00ff */
[----:B------:R-:W-:Y:S01]  /*3740*/  CS2R R8, SRZ ;  /* 0x0000000000087805 */ /* 0x000fe2000001ff00 */
[----:B------:R-:W-:Y:S01]  /*3750*/  IMAD.MOV.U32 R3, RZ, RZ, RZ ;  /* 0x000000ffff037224 */ /* 0x000fe200078e00ff */
[----:B------:R-:W-:Y:S01]  /*3760*/  UMOV UR4, 0x400 ;  /* 0x0000040000047882 */ /* 0x000fe20000000000 */
[----:B------:R-:W-:Y:S01]  /*3770*/  UMOV UR6, URZ ;  /* 0x000000ff00067c82 */ /* 0x000fe20008000000 */
[----:B------:R-:W-:-:S12]  /*3780*/  ULEA UR37, UR37, UR4, 0x18 ;  /* 0x0000000425257291 */ /* 0x000fd8000f8ec0ff */
.L_x_74:
[----:B------:R-:W-:Y:S02]  /*3790*/  LEA R0, R3, UR37, 0x3 ;  /* 0x0000002503007c11 */ /* 0x000fe4000f8e18ff */
[----:B------:R-:W-:-:S03]  /*37a0*/  SHF.L.U32 R4, R8, 0x1f, RZ ;  /* 0x0000001f08047819 */ /* 0x000fc600000006ff */
[----:B------:R-:W-:Y:S01]  /*37b0*/  VIADD R5, R0, 0x240 ;  /* 0x0000024000057836 */ /* 0x000fe20000000000 */
[----:B------:R-:W1:Y:S02]  /*37c0*/  SYNCS.PHASECHK.TRANS64.TRYWAIT P0, [R0+URZ+0x230], R4 ;  /* 0x00023004000075a7 */ /* 0x000e6400080011ff */
[----:B-1----:R-:W-:Y:S05]  /*37d0*/  @!P0 BRA `(.L_x_71) ;  /* 0x0000008000fc8947 */ /* 0x002fea0003800000 */
.L_x_201:
[----:B------:R-:W-:Y:S01]  /*37e0*/  ULEA UR5, UR6, UR37, 0x3 ;  /* 0x0000002506057291 */ /* 0x000fe2000f8e18ff */
[----:B-1----:R-:W-:Y:S01]  /*37f0*/  PRMT R0, RZ, 0x654, R5 ;  /* 0x00000654ff007816 */ /* 0x002fe20000000005 */
[----:B------:R-:W-:Y:S01]  /*3800*/  @!P2 IMAD.MOV.U32 R4, RZ, RZ, 0x10 ;  /* 0x00000010ff04a424 */ /* 0x000fe200078e00ff */
[----:B------:R-:W-:Y:S01]  /*3810*/  SHF.L.U32 R5, R12, 0x1f, RZ ;  /* 0x0000001f0c057819 */ /* 0x000fe200000006ff */
[----:B------:R-:W-:Y:S01]  /*3820*/  UIADD3 UR4, UPT, UPT, UR5, 0x1d0, URZ ;  /* 0x000001d005047890 */ /* 0x000fe2000fffe0ff */
[----:B------:R1:W-:Y:S05]  /*3830*/  SYNCS.ARRIVE.TRANS64.RED.A1T0 RZ, [R0+URZ], RZ ;  /* 0x000000ff00ff79a7 */ /* 0x0003ea00081004ff */
[----:B------:R-:W-:Y:S01]  /*3840*/  IMAD.U32 R6, RZ, RZ, UR4 ;  /* 0x00000004ff067e24 */ /* 0x000fe2000f8e00ff */
[----:B------:R-:W2:Y:S04]  /*3850*/  SYNCS.PHASECHK.TRANS64.TRYWAIT P0, [UR5+0x1e0], R5 ;  /* 0x0001e005ff0075a7 */ /* 0x000ea80008001105 */
[----:B------:R-:W-:Y:S01]  /*3860*/  PRMT R6, R10, 0x654, R6 ;  /* 0x000006540a067816 */ /* 0x000fe20000000006 */
[----:B-12---:R-:W-:Y:S06]  /*3870*/  @!P0 BRA `(.L_x_72) ;  /* 0x0000008000e88947 */ /* 0x006fec0003800000 */
.L_x_203:
[----:B------:R-:W-:Y:S01]  /*3880*/  ULEA UR4, UR6, UR37, 0x4 ;  /* 0x0000002506047291 */ /* 0x000fe2000f8e20ff */
[----:B------:R-:W-:Y:S01]  /*3890*/  SEL R2, R6, R2, !P2 ;  /* 0x0000000206027207 */ /* 0x000fe20005000000 */
[----:B------:R-:W-:Y:S01]  /*38a0*/  UIADD3 UR5, UPT, UPT, UR5, 0x1d0, URZ ;  /* 0x000001d005057890 */ /* 0x000fe2000fffe0ff */
[----:B-1----:R-:W-:Y:S01]  /*38b0*/  LEA R0, R11, UR37, 0x3 ;  /* 0x000000250b007c11 */ /* 0x002fe2000f8e18ff */
[----:B------:R-:W-:Y:S01]  /*38c0*/  UIADD3 UR4, UPT, UPT, UR4, 0x260, URZ ;  /* 0x0000026004047890 */ /* 0x000fe2000fffe0ff */
[----:B------:R1:W-:Y:S01]  /*38d0*/  @!P2 SYNCS.ARRIVE.TRANS64.RED RZ, [R2+URZ], R4 ;  /* 0x0000000402ffa9a7 */ /* 0x0003e200080004ff */
[----:B------:R-:W-:Y:S01]  /*38e0*/  UIADD3 UR6, UPT, UPT, UR6, 0x1, URZ ;  /* 0x0000000106067890 */ /* 0x000fe2000fffe0ff */
[----:B------:R-:W-:-:S03]  /*38f0*/  VIADD R3, R3, 0x1 ;  /* 0x0000000103037836 */ /* 0x000fc60000000000 */
[----:B------:R-:W-:Y:S02]  /*3900*/  UISETP.NE.AND UP0, UPT, UR6, 0x2, UPT ;  /* 0x000000020600788c */ /* 0x000fe4000bf05270 */
[----:B------:R-:W-:Y:S01]  /*3910*/  ISETP.NE.AND P0, PT, R3, 0x2, PT ;  /* 0x000000020300780c */ /* 0x000fe20003f05270 */
[----:B------:R-:W-:Y:S06]  /*3920*/  UGETNEXTWORKID.BROADCAST [UR4], [UR5] ;  /* 0x00000000040073ca */ /* 0x000fec0008000100 */
[----:B------:R-:W-:Y:S02]  /*3930*/  USEL UR4, URZ, 0x1, UP0 ;  /* 0x00000001ff047887 */ /* 0x000fe40008000000 */
[----:B------:R-:W-:-:S04]  /*3940*/  USEL UR6, UR6, URZ, UP0 ;  /* 0x000000ff06067287 */ /* 0x000fc80008000000 */
[----:B------:R-:W-:Y:S02]  /*3950*/  LOP3.LUT R12, R12, UR4, RZ, 0x3c, !PT ;  /* 0x000000040c0c7c12 */ /* 0x000fe4000f8e3cff */
[----:B-1----:R-:W-:-:S04]  /*3960*/  SHF.L.U32 R4, R9, 0x1f, RZ ;  /* 0x0000001f09047819 */ /* 0x002fc800000006ff */
[----:B------:R-:W1:Y:S02]  /*3970*/  SYNCS.PHASECHK.TRANS64.TRYWAIT P1, [R0+URZ+0x1d0], R4 ;  /* 0x0001d004000075a7 */ /* 0x000e6400080211ff */
[----:B-1----:R-:W-:Y:S05]  /*3980*/  @!P1 BRA `(.L_x_73) ;  /* 0x0000008000bc9947 */ /* 0x002fea0003800000 */
.L_x_204:
[----:B-1----:R-:W-:Y:S01]  /*3990*/  LEA R4, R11, UR37, 0x4 ;  /* 0x000000250b047c11 */ /* 0x002fe2000f8e20ff */
[----:B------:R-:W-:Y:S01]  /*39a0*/  VIADD R0, R0, 0x1e0 ;  /* 0x000001e000007836 */ /* 0x000fe20000000000 */
[----:B------:R-:W-:Y:S01]  /*39b0*/  SEL R3, R3, RZ, P0 ;  /* 0x000000ff03037207 */ /* 0x000fe20000000000 */
[----:B------:R-:W-:-:S03]  /*39c0*/  VIADD R11, R11, 0x1 ;  /* 0x000000010b0b7836 */ /* 0x000fc60000000000 */
[----:B------:R-:W1:Y:S01]  /*39d0*/  LDS.128 R4, [R4+0x260] ;  /* 0x0002600004047984 */ /* 0x000e620000000c00 */
[----:B------:R-:W-:Y:S02]  /*39e0*/  PRMT R0, RZ, 0x654, R0 ;  /* 0x00000654ff007816 */ /* 0x000fe40000000000 */
[C---:B------:R-:W-:Y:S01]  /*39f0*/  ISETP.NE.AND P1, PT, R11.reuse, 0x2, PT ;  /* 0x000000020b00780c */ /* 0x040fe20003f25270 */
[----:B------:R-:W-:Y:S01]  /*3a00*/  @!PT LDS RZ, [RZ] ;  /* 0x00000000fffff984 */ /* 0x000fe20000000800 */
[----:B------:R-:W-:Y:S01]  /*3a10*/  @!PT LDS RZ, [RZ] ;  /* 0x00000000fffff984 */ /* 0x000fe20000000800 */
[----:B------:R-:W-:Y:S01]  /*3a20*/  @!PT LDS RZ, [RZ] ;  /* 0x00000000fffff984 */ /* 0x000fe20000000800 */
[----:B------:R-:W-:Y:S01]  /*3a30*/  @!PT LDS RZ, [RZ] ;  /* 0x00000000fffff984 */ /* 0x000fe20000000800 */
[----:B------:R2:W-:Y:S06]  /*3a40*/  MEMBAR.ALL.CTA ;  /* 0x0000000000007992 */ /* 0x0005ec0000008000 */
[----:B--2---:R-:W2:Y:S01]  /*3a50*/  FENCE.VIEW.ASYNC.S ;  /* 0x00000000000073c6 */ /* 0x004ea20000000000 */
[----:B------:R-:W-:Y:S01]  /*3a60*/  SEL R11, R11, RZ, P1 ;  /* 0x000000ff0b0b7207 */ /* 0x000fe20000800000 */
[----:B--2---:R2:W-:Y:S01]  /*3a70*/  SYNCS.ARRIVE.TRANS64.RED.A1T0 RZ, [R0+URZ], RZ ;  /* 0x000000ff00ff79a7 */ /* 0x0045e200081004ff */
[----:B-1----:R-:W-:-:S02]  /*3a80*/  LOP3.LUT P3, RZ, R6, 0x1, RZ, 0xc0, !PT ;  /* 0x0000000106ff7812 */ /* 0x002fc4000786c0ff */
[----:B------:R-:W-:-:S04]  /*3a90*/  SEL R4, RZ, 0x1, P1 ;  /* 0x00000001ff047807 */ /* 0x000fc80000800000 */
[----:B------:R-:W-:Y:S02]  /*3aa0*/  LOP3.LUT R9, R9, R4, RZ, 0x3c, !PT ;  /* 0x0000000409097212 */ /* 0x000fe400078e3cff */
[----:B--2---:R-:W-:-:S04]  /*3ab0*/  SEL R0, RZ, 0x1, P0 ;  /* 0x00000001ff007807 */ /* 0x004fc80000000000 */
[----:B------:R-:W-:Y:S01]  /*3ac0*/  LOP3.LUT R8, R8, R0, RZ, 0x3c, !PT ;  /* 0x0000000008087212 */ /* 0x000fe200078e3cff */
[----:B------:R-:W-:Y:S06]  /*3ad0*/  @P3 BRA `(.L_x_74) ;  /* 0xfffffffc002c3947 */ /* 0x000fec000383ffff */
[----:B------:R-:W-:Y:S01]  /*3ae0*/  ULEA UR5, UR6, UR37, 0x3 ;  /* 0x0000002506057291 */ /* 0x000fe2000f8e18ff */
[----:B------:R-:W-:-:S08]  /*3af0*/  SHF.L.U32 R2, R12, 0x1f, RZ ;  /* 0x0000001f0c027819 */ /* 0x000fd000000006ff */
[----:B------:R-:W1:Y:S02]  /*3b00*/  SYNCS.PHASECHK.TRANS64 P0, [UR5+0x1e0], R2 ;  /* 0x0001e002ff0075a7 */ /* 0x000e640008001005 */
[----:B-1----:R-:W-:Y:S05]  /*3b10*/  @P0 BRA `(.L_x_75) ;  /* 0x0000000000080947 */ /* 0x002fea0003800000 */
[----:B------:R-:W1:Y:S02]  /*3b20*/  SYNCS.PHASECHK.TRANS64.TRYWAIT P0, [UR5+0x1e0], R2 ;  /* 0x0001e002ff0075a7 */ /* 0x000e640008001105 */
[----:B-1----:R-:W-:Y:S05]  /*3b30*/  @!P0 BRA `(.L_x_76) ;  /* 0x0000008000648947 */ /* 0x002fea0003800000 */
.L_x_75:
[----:B------:R-:W-:-:S04]  /*3b40*/  UIADD3 UR4, UPT, UPT, UR6, 0x1, URZ ;  /* 0x0000000106047890 */ /* 0x000fc8000fffe0ff */
[----:B------:R-:W-:-:S04]  /*3b50*/  UISETP.NE.AND UP0, UPT, UR4, 0x2, UPT ;  /* 0x000000020400788c */ /* 0x000fc8000bf05270 */
[----:B------:R-:W-:Y:S02]  /*3b60*/  USEL UR7, URZ, 0x1, UP0 ;  /* 0x00000001ff077887 */ /* 0x000fe40008000000 */
[----:B------:R-:W-:-:S04]  /*3b70*/  USEL UR4, UR4, URZ, UP0 ;  /* 0x000000ff04047287 */ /* 0x000fc80008000000 */
[----:B------:R-:W-:Y:S01]  /*3b80*/  ULEA UR4, UR4, UR37, 0x3 ;  /* 0x0000002504047291 */ /* 0x000fe2000f8e18ff */
[----:B-1----:R-:W-:-:S04]  /*3b90*/  LOP3.LUT R2, R12, UR7, RZ, 0x3c, !PT ;  /* 0x000000070c027c12 */ /* 0x002fc8000f8e3cff */
[----:B------:R-:W-:-:S04]  /*3ba0*/  SHF.L.U32 R0, R2, 0x1f, RZ ;  /* 0x0000001f02007819 */ /* 0x000fc800000006ff */
[----:B------:R-:W1:Y:S02]  /*3bb0*/  SYNCS.PHASECHK.TRANS64 P0, [UR4+0x1e0], R0 ;  /* 0x0001e000ff0075a7 */ /* 0x000e640008001004 */
[----:B-1----:R-:W-:Y:S05]  /*3bc0*/  @P0 EXIT ;  /* 0x000000000000094d */ /* 0x002fea0003800000 */
[----:B------:R-:W-:Y:S02]  /*3bd0*/  SHF.L.U32 R2, R2, 0x1f, RZ ;  /* 0x0000001f02027819 */ /* 0x000fe400000006ff */
[----:B------:R-:W-:-:S07]  /*3be0*/  MOV R0, UR4 ;  /* 0x0000000400007c02 */ /* 0x000fce0008000f00 */
.L_x_77:
[----:B-1----:R1:W2:Y:S02]  /*3bf0*/  SYNCS.PHASECHK.TRANS64.TRYWAIT P0, [R0+URZ+0x1e0], R2 ;  /* 0x0001e002000075a7 */ /* 0x0022a400080011ff */
[----:B--2---:R-:W-:Y:S05]  /*3c00*/  @!P0 NANOSLEEP.SYNCS 0x989680 ;  /* 0x009896800000895d */ /* 0x004fea0003900000 */
[----:B------:R-:W2:Y:S02]  /*3c10*/  @!P0 SYNCS.PHASECHK.TRANS64 P0, [R0+URZ+0x1e0], R2 ;  /* 0x0001e002000085a7 */ /* 0x000ea400080010ff */
[----:B--2---:R-:W-:Y:S05]  /*3c20*/  @P0 EXIT ;  /* 0x000000000000094d */ /* 0x004fea0003800000 */
[----:B------:R-:W-:Y:S05]  /*3c30*/  BRA `(.L_x_77) ;  /* 0xfffffffc00ec7947 */ /* 0x000fea000383ffff */
.L_x_70:
[----:B------:R-:W-:Y:S05]  /*3c40*/  BRA.U UP4, `(.L_x_78) ;  /* 0x0000001104a07547 */ /* 0x000fea000b800000 */
[----:B------:R-:W-:Y:S01]  /*3c50*/  UMOV UR6, 0x40 ;  /* 0x0000004000067882 */ /* 0x000fe20000000000 */
[----:B------:R-:W-:Y:S01]  /*3c60*/  NOP ;  /* 0x0000000000007918 */ /* 0x000fe20000000000 */
[----:B------:R-:W-:Y:S01]  /*3c70*/  ULEA UR6, UR37, UR6, 0x18 ;  /* 0x0000000625067291 */ /* 0x000fe2000f8ec0ff */
[----:B------:R-:W-:Y:S02]  /*3c80*/  UMOV UR7, 0x400 ;  /* 0x0000040000077882 */ /* 0x000fe40000000000 */
[----:B------:R-:W-:-:S06]  /*3c90*/  ULEA UR37, UR37, UR7, 0x18 ;  /* 0x0000000725257291 */ /* 0x000fcc000f8ec0ff */
[----:B------:R-:W1:Y:S02]  /*3ca0*/  LDS.U8 R2, [UR6+0x1c] ;  /* 0x00001c06ff027984 */ /* 0x000e640008000000 */
[----:B-1----:R-:W-:-:S13]  /*3cb0*/  ISETP.NE.AND P0, PT, R2, RZ, PT ;  /* 0x000000ff0200720c */ /* 0x002fda0003f05270 */
[----:B------:R-:W-:Y:S05]  /*3cc0*/  @P0 BRA `(.L_x_79) ;  /* 0x0000000400080947 */ /* 0x000fea0003800000 */
[----:B------:R-:W-:Y:S02]  /*3cd0*/  UISETP.NE.U32.AND UP0, UPT, UR5, 0x1, UPT ;  /* 0x000000010500788c */ /* 0x000fe4000bf05070 */
[----:B------:R-:W-:-:S07]  /*3ce0*/  UIADD3 UR8, UPT, UPT, UR6, 0x8, URZ ;  /* 0x0000000806087890 */ /* 0x000fce000fffe0ff */
[----:B------:R-:W-:Y:S05]  /*3cf0*/  BRA.U !UP0, `(.L_x_80) ;  /* 0x00000001089c7547 */ /* 0x000fea000b800000 */
[----:B------:R-:W-:Y:S01]  /*3d00*/  ELECT P0, URZ, PT ;  /* 0x0000000000ff782f */ /* 0x000fe20003800000 */
[----:B------:R-:W-:-:S12]  /*3d10*/  BSSY B0, `(.L_x_80) ;  /* 0x0000025000007945 */ /* 0x000fd80003800000 */
[----:B------:R-:W-:Y:S05]  /*3d20*/  @!P0 BRA `(.L_x_81) ;  /* 0x00000000008c8947 */ /* 0x000fea0003800000 */
[----:B------:R-:W-:-:S05]  /*3d30*/  UMOV UR7, 0x10 ;  /* 0x0000001000077882 */ /* 0x000fca0000000000 */
[----:B------:R-:W-:Y:S04]  /*3d40*/  DEPBAR.LE SB1, 0x36 ;  /* 0x00009d800000791a */ /* 0x000fe80000000000 */
[----:B------:R-:W1:Y:S02]  /*3d50*/  UTCATOMSWS.2CTA.FIND_AND_SET.ALIGN UP1, UR7, UR7 ;  /* 0x00000007000775e3 */ /* 0x000e640008220800 */
[----:B-1----:R-:W-:Y:S01]  /*3d60*/  MOV R10, UR7 ;  /* 0x00000007000a7c02 */ /* 0x002fe20008000f00 */
[----:B------:R-:W-:Y:S06]  /*3d70*/  BRA.U UP1, `(.L_x_82) ;  /* 0x0000000101187547 */ /* 0x000fec000b800000 */
.L_x_83:
[----:B------:R-:W-:Y:S05]  /*3d80*/  NANOSLEEP 0x64 ;  /* 0x000000640000795d */ /* 0x000fea0003800000 */
[----:B------:R-:W-:-:S05]  /*3d90*/  UMOV UR7, 0x10 ;  /* 0x0000001000077882 */ /* 0x000fca0000000000 */
[----:B------:R-:W-:Y:S04]  /*3da0*/  DEPBAR.LE SB1, 0x36 ;  /* 0x00009d800000791a */ /* 0x000fe80000000000 */
[----:B------:R-:W1:Y:S02]  /*3db0*/  UTCATOMSWS.2CTA.FIND_AND_SET.ALIGN UP1, UR7, UR7 ;  /* 0x00000007000775e3 */ /* 0x000e640008220800 */
[----:B-1----:R-:W-:Y:S01]  /*3dc0*/  MOV R10, UR7 ;  /* 0x00000007000a7c02 */ /* 0x002fe20008000f00 */
[----:B------:R-:W-:Y:S05]  /*3dd0*/  BRA.U !UP1, `(.L_x_83) ;  /* 0xfffffffd09e87547 */ /* 0x000fea000b83ffff */
.L_x_82:
[----:B------:R-:W1:Y:S01]  /*3de0*/  LDS R5, [UR6+0x10] ;  /* 0x00001006ff057984 */ /* 0x000e620008000800 */
[----:B------:R-:W-:Y:S01]  /*3df0*/  IMAD.U32 R3, RZ, RZ, UR37 ;  /* 0x00000025ff037e24 */ /* 0x000fe2000f8e00ff */
[----:B------:R-:W-:-:S03]  /*3e00*/  MOV R2, UR4 ;  /* 0x0000000400027c02 */ /* 0x000fc60008000f00 */
[----:B------:R-:W-:Y:S01]  /*3e10*/  VIADD R3, R3, 0x280 ;  /* 0x0000028003037836 */ /* 0x000fe20000000000 */
[----:B-1----:R-:W-:-:S04]  /*3e20*/  SHF.L.U32 R5, R5, 0x1f, RZ ;  /* 0x0000001f05057819 */ /* 0x002fc800000006ff */
[----:B------:R-:W1:Y:S02]  /*3e30*/  SYNCS.PHASECHK.TRANS64.TRYWAIT P0, [UR6+0x8], R5 ;  /* 0x00000805ff0075a7 */ /* 0x000e640008001106 */
[----:B-1----:R-:W-:Y:S05]  /*3e40*/  @P0 BRA `(.L_x_84) ;  /* 0x0000000000080947 */ /* 0x002fea0003800000 */
[----:B------:R-:W1:Y:S02]  /*3e50*/  SYNCS.PHASECHK.TRANS64.TRYWAIT P0, [UR6+0x8], R5 ;  /* 0x00000805ff0075a7 */ /* 0x000e640008001106 */
[----:B-1----:R-:W-:Y:S05]  /*3e60*/  @!P0 BRA `(.L_x_85) ;  /* 0x0000007c00b08947 */ /* 0x002fea0003800000 */
.L_x_84:
[----:B-1----:R-:W-:Y:S01]  /*3e70*/  HFMA2 R4, -RZ, RZ, 0, 5.9604644775390625e-08 ;  /* 0x00000001ff047431 */ /* 0x002fe200000001ff */
[----:B------:R-:W-:Y:S01]  /*3e80*/  UPRMT UR7, UR4, 0x654, UR8 ;  /* 0x0000065404077896 */ /* 0x000fe20008000008 */
[----:B------:R-:W-:Y:S01]  /*3e90*/  IMAD.MOV.U32 R7, RZ, RZ, 0xffff ;  /* 0x0000ffffff077424 */ /* 0x000fe200078e00ff */
[----:B------:R-:W-:Y:S01]  /*3ea0*/  PRMT R2, R2, 0x654, R3 ;  /* 0x0000065402027816 */ /* 0x000fe20000000003 */
[----:B------:R-:W-:Y:S02]  /*3eb0*/  IMAD.MOV.U32 R5, RZ, RZ, 0x4 ;  /* 0x00000004ff057424 */ /* 0x000fe400078e00ff */
[----:B------:R-:W-:Y:S01]  /*3ec0*/  IMAD.SHL.U32 R9, R10, 0x20, RZ ;  /* 0x000000200a097824 */ /* 0x000fe200078e00ff */
[----:B------:R-:W-:Y:S02]  /*3ed0*/  MOV R3, UR7 ;  /* 0x0000000700037c02 */ /* 0x000fe40008000f00 */
[-C--:B------:R-:W-:Y:S01]  /*3ee0*/  SHF.L.U32 R7, R7, R10.reuse, RZ ;  /* 0x0000000a07077219 */ /* 0x080fe200000006ff */
[----:B------:R1:W-:Y:S01]  /*3ef0*/  SYNCS.ARRIVE.TRANS64.RED RZ, [UR7], R5 ;  /* 0x00000005ffff79a7 */ /* 0x0003e20008000407 */
[----:B------:R-:W-:Y:S01]  /*3f00*/  SHF.L.U32 R6, R4, R10, RZ ;  /* 0x0000000a04067219 */ /* 0x000fe200000006ff */
[----:B------:R1:W-:Y:S04]  /*3f10*/  STS [UR37+0x280], R9 ;  /* 0x00028009ff007988 */ /* 0x0003e80008000825 */
[----:B------:R1:W-:Y:S04]  /*3f20*/  STAS [R2.64], R10 ;  /* 0x0000000a02007dbd */ /* 0x0003e8000c0008ff */
[----:B------:R1:W-:Y:S04]  /*3f30*/  ATOMS.OR RZ, [UR6+0x14], R7 ;  /* 0x00001407ffff798c */ /* 0x0003e8000b000006 */
[----:B------:R1:W-:Y:S04]  /*3f40*/  ATOMS.OR RZ, [UR6+0x18], R6 ;  /* 0x00001806ffff798c */ /* 0x0003e8000b000006 */
[----:B------:R1:W-:Y:S02]  /*3f50*/  ATOMS.XOR RZ, [UR6+0x10], R4 ;  /* 0x00001004ffff798c */ /* 0x0003e4000b800006 */
.L_x_81:
[----:B------:R-:W-:Y:S05]  /*3f60*/  BSYNC B0 ;  /* 0x0000000000007941 */ /* 0x000fea0003800000 */
.L_x_80:
[----:B------:R-:W-:Y:S05]  /*3f70*/  BRA.U UP0, `(.L_x_86) ;  /* 0x00000001006c7547 */ /* 0x000fea000b800000 */
[----:B------:R-:W-:-:S03]  /*3f80*/  UMOV UR7, 0xffffffff ;  /* 0xffffffff00077882 */ /* 0x000fc60000000000 */
[----:B------:R-:W-:Y:S05]  /*3f90*/  BRA.DIV UR7, `(.L_x_87) ;  /* 0x0000007e077c7947 */ /* 0x000fea000b800000 */
[----:B------:R-:W-:-:S13]  /*3fa0*/  ELECT P6, URZ, PT ;  /* 0x0000000000ff782f */ /* 0x000fda00038c0000 */
.L_x_208:
[----:B------:R-:W-:Y:S05]  /*3fb0*/  @!P6 BRA `(.L_x_86) ;  /* 0x00000000005ce947 */ /* 0x000fea0003800000 */
[----:B-1----:R-:W1:Y:S02]  /*3fc0*/  LDS R3, [UR6+0x10] ;  /* 0x00001006ff037984 */ /* 0x002e640008000800 */
[----:B-1----:R-:W-:-:S04]  /*3fd0*/  SHF.L.U32 R3, R3, 0x1f, RZ ;  /* 0x0000001f03037819 */ /* 0x002fc800000006ff */
[----:B------:R-:W1:Y:S02]  /*3fe0*/  SYNCS.PHASECHK.TRANS64.TRYWAIT P0, [UR6+0x8], R3 ;  /* 0x00000803ff0075a7 */ /* 0x000e640008001106 */
[----:B-1----:R-:W-:Y:S05]  /*3ff0*/  @P0 BRA `(.L_x_88) ;  /* 0x0000000000080947 */ /* 0x002fea0003800000 */
[----:B------:R-:W1:Y:S02]  /*4000*/  SYNCS.PHASECHK.TRANS64.TRYWAIT P0, [UR6+0x8], R3 ;  /* 0x00000803ff0075a7 */ /* 0x000e640008001106 */
[----:B-1----:R-:W-:Y:S05]  /*4010*/  @!P0 BRA `(.L_x_89) ;  /* 0x0000007c007c8947 */ /* 0x002fea0003800000 */
.L_x_88:
[----:B------:R-:W2:Y:S01]  /*4020*/  LDS R5, [UR37+0x280] ;  /* 0x00028025ff057984 */ /* 0x000ea20008000800 */
[----:B-1----:R-:W-:Y:S02]  /*4030*/  HFMA2 R2, -RZ, RZ, 0, 5.9604644775390625e-08 ;  /* 0x00000001ff027431 */ /* 0x002fe400000001ff */
[----:B------:R-:W-:Y:S01]  /*4040*/  IMAD.MOV.U32 R3, RZ, RZ, 0xffff ;  /* 0x0000ffffff037424 */ /* 0x000fe200078e00ff */
[----:B------:R-:W-:Y:S01]  /*4050*/  UPRMT UR7, UR4, 0x654, UR8 ;  /* 0x0000065404077896 */ /* 0x000fe20008000008 */
[----:B--2---:R-:W-:-:S03]  /*4060*/  IMAD.SHL.U32 R4, R5, 0x20, RZ ;  /* 0x0000002005047824 */ /* 0x004fc600078e00ff */
[-C--:B------:R-:W-:Y:S02]  /*4070*/  SHF.L.U32 R3, R3, R5.reuse, RZ ;  /* 0x0000000503037219 */ /* 0x080fe400000006ff */
[----:B------:R-:W-:Y:S01]  /*4080*/  SHF.L.U32 R5, R2, R5, RZ ;  /* 0x0000000502057219 */ /* 0x000fe200000006ff */
[----:B------:R2:W-:Y:S04]  /*4090*/  STS [UR37+0x280], R4 ;  /* 0x00028004ff007988 */ /* 0x0005e80008000825 */
[----:B------:R2:W-:Y:S04]  /*40a0*/  ATOMS.OR RZ, [UR6+0x14], R3 ;  /* 0x00001403ffff798c */ /* 0x0005e8000b000006 */
[----:B------:R2:W-:Y:S01]  /*40b0*/  ATOMS.OR RZ, [UR6+0x18], R5 ;  /* 0x00001805ffff798c */ /* 0x0005e2000b000006 */
[----:B------:R-:W-:Y:S03]  /*40c0*/  SYNCS.ARRIVE.TRANS64.RED.A1T0 RZ, [UR7], RZ ;  /* 0x000000ffffff79a7 */ /* 0x000fe60008100407 */
[----:B------:R2:W-:Y:S01]  /*40d0*/  ATOMS.XOR RZ, [UR6+0x10], R2 ;  /* 0x00001002ffff798c */ /* 0x0005e2000b800006 */
[----:B------:R-:W-:Y:S05]  /*40e0*/  BRA `(.L_x_86) ;  /* 0x0000000000107947 */ /* 0x000fea0003800000 */
.L_x_79:
[----:B------:R-:W-:-:S05]  /*40f0*/  MOV R2, 0xffffffff ;  /* 0xffffffff00027802 */ /* 0x000fca0000000f00 */
[----:B------:R1:W-:Y:S02]  /*4100*/  STS [UR37+0x280], R2 ;  /* 0x00028002ff007988 */ /* 0x0003e40008000825 */
[----:B-1----:R-:W-:Y:S02]  /*4110*/  MOV R2, 0x4130 ;  /* 0x0000413000027802 */ /* 0x002fe40000000f00 */
[----:B-----5:R-:W-:Y:S05]  /*4120*/  CALL.REL.NOINC `($__internal_1_$__cuda_sm10x_tcgen05_guardrail_trap_phase_invalid_during_alloc) ;  /* 0x0000008000b07944 */ /* 0x020fea0003c00000 */
.L_x_86:
[----:B------:R-:W-:Y:S05]  /*4130*/  WARPSYNC.ALL ;  /* 0x0000000000007948 */ /* 0x000fea0003800000 */
[----:B------:R-:W3:Y:S01]  /*4140*/  S2UR UR8, SR_CgaCtaId ;  /* 0x00000000000879c3 */ /* 0x000ee20000008800 */
[----:B------:R-:W-:Y:S01]  /*4150*/  UMOV UR6, 0x400 ;  /* 0x0000040000067882 */ /* 0x000fe20000000000 */
[----:B------:R-:W-:-:S06]  /*4160*/  NOP ;  /* 0x0000000000007918 */ /* 0x000fcc0000000000 */
[----:B------:R-:W-:Y:S06]  /*4170*/  BAR.ARV 0x6, 0xa0 ;  /* 0x0182800000007b1d */ /* 0x000fec0000002000 */
[----:B------:R-:W-:Y:S01]  /*4180*/  LOP3.LUT R0, R0, 0xffff, RZ, 0xc0, !PT ;  /* 0x0000ffff00007812 */ /* 0x000fe200078ec0ff */
[----:B-1----:R-:W-:Y:S01]  /*4190*/  IMAD.MOV.U32 R9, RZ, RZ, 0x1 ;  /* 0x00000001ff097424 */ /* 0x002fe200078e00ff */
[----:B------:R-:W-:Y:S01]  /*41a0*/  LOP3.LUT R8, R8, 0xffff, RZ, 0xc0, !PT ;  /* 0x0000ffff08087812 */ /* 0x000fe200078ec0ff */
[----:B------:R-:W-:Y:S01]  /*41b0*/  UMOV UR22, URZ ;  /* 0x000000ff00167c82 */ /* 0x000fe20008000000 */
[----:B------:R-:W-:Y:S01]  /*41c0*/  R2UR UR12, R0 ;  /* 0x00000000000c72ca */ /* 0x000fe200000e0000 */
[----:B------:R-:W-:Y:S01]  /*41d0*/  UMOV UR21, URZ ;  /* 0x000000ff00157c82 */ /* 0x000fe20008000000 */
[----:B------:R-:W-:Y:S01]  /*41e0*/  R2UR UR13, R8 ;  /* 0x00000000080d72ca */ /* 0x000fe200000e0000 */
[----:B------:R-:W-:Y:S01]  /*41f0*/  IMAD.MOV.U32 R8, RZ, RZ, RZ ;  /* 0x000000ffff087224 */ /* 0x000fe200078e00ff */
[----:B------:R-:W-:Y:S01]  /*4200*/  UMOV UR20, URZ ;  /* 0x000000ff00147c82 */ /* 0x000fe20008000000 */
[----:B------:R-:W-:-:S02]  /*4210*/  UISETP.NE.AND UP2, UPT, UR5, URZ, UPT ;  /* 0x000000ff0500728c */ /* 0x000fc4000bf45270 */
[----:B---3--:R-:W-:Y:S01]  /*4220*/  ULEA UR8, UR8, UR6, 0x18 ;  /* 0x0000000608087291 */ /* 0x008fe2000f8ec0ff */
[----:B------:R-:W1:Y:S03]  /*4230*/  LDCU UR6, c[0x0][0x38c] ;  /* 0x00007180ff0677ac */ /* 0x000e660008000800 */
[----:B------:R-:W-:Y:S02]  /*4240*/  UIADD3 UR14, UPT, UPT, UR8, 0x4400, URZ ;  /* 0x00004400080e7890 */ /* 0x000fe4000fffe0ff */
[----:B------:R-:W-:-:S03]  /*4250*/  UIADD3 UR15, UPT, UPT, UR8, 0x1e400, URZ ;  /* 0x0001e400080f7890 */ /* 0x000fc6000fffe0ff */
[----:B--2---:R-:W2:Y:S01]  /*4260*/  LDS R2, [UR8+0x280] ;  /* 0x00028008ff027984 */ /* 0x004ea20008000800 */
[----:B------:R-:W-:Y:S02]  /*4270*/  USHF.R.U32.HI UR14, URZ, 0x4, UR14 ;  /* 0x00000004ff0e7899 */ /* 0x000fe4000801160e */
[----:B------:R-:W-:Y:S02]  /*4280*/  USHF.R.U32.HI UR15, URZ, 0x4, UR15 ;  /* 0x00000004ff0f7899 */ /* 0x000fe4000801160f */
[----:B------:R-:W-:Y:S02]  /*4290*/  ULOP3.LUT UR14, UR14, 0x3fff, URZ, 0xc0, !UPT ;  /* 0x00003fff0e0e7892 */ /* 0x000fe4000f8ec0ff */
[----:B------:R-:W-:Y:S02]  /*42a0*/  ULOP3.LUT UR15, UR15, 0x3fff, URZ, 0xc0, !UPT ;  /* 0x00003fff0f0f7892 */ /* 0x000fe4000f8ec0ff */
[----:B------:R-:W-:Y:S02]  /*42b0*/  ULOP3.LUT UR14, UR14, 0x10000, URZ, 0xfc, !UPT ;  /* 0x000100000e0e7892 */ /* 0x000fe4000f8efcff */
[----:B-1----:R-:W-:-:S02]  /*42c0*/  UIADD3 UR6, UPT, UPT, UR6, 0x3f, URZ ;  /* 0x0000003f06067890 */ /* 0x002fc4000fffe0ff */
[----:B------:R-:W-:Y:S02]  /*42d0*/  ULOP3.LUT UR15, UR15, 0x10000, URZ, 0xfc, !UPT ;  /* 0x000100000f0f7892 */ /* 0x000fe4000f8efcff */
[----:B------:R-:W-:Y:S01]  /*42e0*/  USHF.R.S32.HI UR7, URZ, 0x1f, UR6 ;  /* 0x0000001fff077899 */ /* 0x000fe20008011406 */
[----:B------:R-:W-:Y:S01]  /*42f0*/  UMOV UR28, 0x0 ;  /* 0x00000000001c7882 */ /* 0x000fe20000000000 */
[----:B------:R-:W-:Y:S02]  /*4300*/  UMOV UR29, 0x8200010 ;  /* 0x08200010001d7882 */ /* 0x000fe40000000000 */
[----:B------:R-:W-:Y:S01]  /*4310*/  ULEA.HI UR7, UR7, UR6, URZ, 0x6 ;  /* 0x0000000607077291 */ /* 0x000fe2000f8f30ff */
[----:B------:R-:W-:Y:S01]  /*4320*/  UMOV UR26, 0x0 ;  /* 0x00000000001a7882 */ /* 0x000fe20000000000 */
[----:B------:R-:W-:Y:S02]  /*4330*/  UMOV UR27, 0x8200010 ;  /* 0x08200010001b7882 */ /* 0x000fe40000000000 */
[----:B------:R-:W-:-:S04]  /*4340*/  USHF.R.S32.HI UR7, URZ, 0x6, UR7 ;  /* 0x00000006ff077899 */ /* 0x000fc80008011407 */
[----:B------:R-:W-:-:S04]  /*4350*/  UISETP.LT.AND UP0, UPT, UR7, 0x1, UPT ;  /* 0x000000010700788c */ /* 0x000fc8000bf01270 */
[----:B------:R-:W-:Y:S01]  /*4360*/  USEL UR23, UR7, 0x1, !UP0 ;  /* 0x0000000107177887 */ /* 0x000fe2000c000000 */
[----:B--2---:R-:W-:Y:S02]  /*4370*/  R2UR UR24, R2 ;  /* 0x00000000021872ca */ /* 0x004fe400000e0000 */
[----:B------:R-:W-:-:S13]  /*4380*/  CS2R R2, SRZ ;  /* 0x0000000000027805 */ /* 0x000fda000001ff00 */
.L_x_97:
[C---:B------:R-:W-:Y:S02]  /*4390*/  LEA R0, R8.reuse, UR8, 0x3 ;  /* 0x0000000808007c11 */ /* 0x040fe4000f8e18ff */
[----:B------:R-:W-:Y:S02]  /*43a0*/  SHF.L.U32 R4, R3, 0x1f, RZ ;  /* 0x0000001f03047819 */ /* 0x000fe400000006ff */
[----:B------:R-:W-:Y:S02]  /*43b0*/  LEA R5, R8, UR8, 0x4 ;  /* 0x0000000808057c11 */ /* 0x000fe4000f8e20ff */
[----:B------:R-:W1:Y:S02]  /*43c0*/  SYNCS.PHASECHK.TRANS64.TRYWAIT P0, [R0+URZ+0x1d0], R4 ;  /* 0x0001d004000075a7 */ /* 0x000e6400080011ff */
[----:B-1-34-:R-:W-:Y:S05]  /*43d0*/  @!P0 BRA `(.L_x_90) ;  /* 0x0000007800a48947 */ /* 0x01afea0003800000 */
.L_x_209:
[----:B-1----:R-:W1:Y:S01]  /*43e0*/  LDS.128 R4, [R5+0x260] ;  /* 0x0002600005047984 */ /* 0x002e620000000c00 */
[----:B------:R-:W-:Y:S02]  /*43f0*/  VIADD R0, R0, 0x1e0 ;  /* 0x000001e000007836 */ /* 0x000fe40000000000 */
[----:B------:R-:W-:Y:S01]  /*4400*/  VIADD R8, R8, 0x1 ;  /* 0x0000000108087836 */ /* 0x000fe20000000000 */
[----:B------:R-:W-:Y:S01]  /*4410*/  @!PT LDS RZ, [RZ] ;  /* 0x00000000fffff984 */ /* 0x000fe20000000800 */
[----:B------:R-:W-:Y:S01]  /*4420*/  @!PT LDS RZ, [RZ] ;  /* 0x00000000fffff984 */ /* 0x000fe20000000800 */
[----:B------:R-:W-:Y:S01]  /*4430*/  @!PT LDS RZ, [RZ] ;  /* 0x00000000fffff984 */ /* 0x000fe20000000800 */
[----:B------:R-:W-:Y:S01]  /*4440*/  @!PT LDS RZ, [RZ] ;  /* 0x00000000fffff984 */ /* 0x000fe20000000800 */
[----:B------:R2:W-:Y:S06]  /*4450*/  MEMBAR.ALL.CTA ;  /* 0x0000000000007992 */ /* 0x0005ec0000008000 */
[----:B--2---:R-:W2:Y:S01]  /*4460*/  FENCE.VIEW.ASYNC.S ;  /* 0x00000000000073c6 */ /* 0x004ea20000000000 */
[----:B------:R-:W-:-:S04]  /*4470*/  PRMT R0, RZ, 0x654, R0 ;  /* 0x00000654ff007816 */ /* 0x000fc80000000000 */
[----:B--2---:R2:W-:Y:S01]  /*4480*/  SYNCS.ARRIVE.TRANS64.RED.A1T0 RZ, [R0+URZ], RZ ;  /* 0x000000ff00ff79a7 */ /* 0x0045e200081004ff */
[----:B-1----:R-:W-:Y:S01]  /*4490*/  LOP3.LUT P1, RZ, R6, 0x1, RZ, 0xc0, !PT ;  /* 0x0000000106ff7812 */ /* 0x002fe2000782c0ff */
[----:B--2---:R-:W-:-:S12]  /*44a0*/  BRA.U UP2, `(.L_x_91) ;  /* 0x0000000102e07547 */ /* 0x004fd8000b800000 */
[----:B------:R-:W1:Y:S01]  /*44b0*/  LDCU UR6, c[0x0][0x38c] ;  /* 0x00007180ff0677ac */ /* 0x000e620008000800 */
[----:B------:R-:W-:Y:S02]  /*44c0*/  PLOP3.LUT P2, PT, PT, PT, PT, 0x80, 0x8 ;  /* 0x000000000008781c */ /* 0x000fe40003f4f070 */
[----:B------:R-:W-:Y:S01]  /*44d0*/  SHF.L.U32 R4, R9, 0x1f, RZ ;  /* 0x0000001f09047819 */ /* 0x000fe200000006ff */
[----:B------:R-:W-:Y:S02]  /*44e0*/  ULEA UR10, UR22, UR8, 0x3 ;  /* 0x00000008160a7291 */ /* 0x000fe4000f8e18ff */
[----:B------:R-:W-:Y:S02]  /*44f0*/  ULEA UR11, UR22, UR24, 0x6 ;  /* 0x00000018160b7291 */ /* 0x000fe4000f8e30ff */
[----:B-1----:R-:W-:-:S06]  /*4500*/  UISETP.GE.AND UP0, UPT, UR6, 0x1, UPT ;  /* 0x000000010600788c */ /* 0x002fcc000bf06270 */
[----:B------:R-:W-:-:S05]  /*4510*/  PLOP3.LUT P0, PT, PT, PT, UP0, 0x80, 0x8 ;  /* 0x000000000008781c */ /* 0x000fca0003f0f008 */
[----:B------:R-:W-:-:S08]  /*4520*/  @UP0 ULEA UR6, UR21, UR8, 0x3 ;  /* 0x0000000815060291 */ /* 0x000fd0000f8e18ff */
[----:B------:R-:W-:-:S04]  /*4530*/  @P0 SHF.L.U32 R0, R2, 0x1f, RZ ;  /* 0x0000001f02000819 */ /* 0x000fc800000006ff */
[----:B------:R1:W2:Y:S01]  /*4540*/  @P0 SYNCS.PHASECHK.TRANS64.TRYWAIT P2, [UR6], R0 ;  /* 0x00000000ff0005a7 */ /* 0x0002a20008041106 */
[----:B------:R-:W3:Y:S02]  /*4550*/  SYNCS.PHASECHK.TRANS64.TRYWAIT P0, [UR10+0x210], R4 ;  /* 0x00021004ff0075a7 */ /* 0x000ee4000800110a */
[----:B-123--:R-:W-:Y:S05]  /*4560*/  @!P0 BRA `(.L_x_92) ;  /* 0x0000007800548947 */ /* 0x00efea0003800000 */
.L_x_211:
[----:B------:R-:W-:Y:S01]  /*4570*/  UMOV UR19, UR20 ;  /* 0x0000001400137c82 */ /* 0x000fe20008000000 */
[----:B------:R-:W-:Y:S05]  /*4580*/  BRA.U !UP0, `(.L_x_93) ;  /* 0x0000000108987547 */ /* 0x000fea000b800000 */
[----:B------:R-:W-:Y:S02]  /*4590*/  UIADD3 UR19, UPT, UPT, UR23, UR20, URZ ;  /* 0x0000001417137290 */ /* 0x000fe4000fffe0ff */
[----:B------:R-:W-:Y:S01]  /*45a0*/  UPLOP3.LUT UP3, UPT, UPT, UPT, UPT, 0x40, 0x4 ;  /* 0x000000000004789c */ /* 0x000fe20003f6e870 */
[----:B------:R-:W-:Y:S01]  /*45b0*/  UMOV UR18, UR7 ;  /* 0x0000000700127c82 */ /* 0x000fe20008000000 */
[----:B------:R-:W-:-:S09]  /*45c0*/  UMOV UR17, UR21 ;  /* 0x0000001500117c82 */ /* 0x000fd20008000000 */
.L_x_96:
[----:B--2---:R-:W-:Y:S01]  /*45d0*/  ULEA UR9, UR17, UR8, 0x3 ;  /* 0x0000000811097291 */ /* 0x004fe2000f8e18ff */
[----:B---3--:R-:W-:Y:S11]  /*45e0*/  @P2 BRA `(.L_x_94) ;  /* 0x00000000000c2947 */ /* 0x008ff60003800000 */
[----:B-1----:R-:W-:Y:S04]  /*45f0*/  SHF.L.U32 R4, R2, 0x1f, RZ ;  /* 0x0000001f02047819 */ /* 0x002fe800000006ff */
[----:B------:R-:W1:Y:S02]  /*4600*/  SYNCS.PHASECHK.TRANS64.TRYWAIT P0, [UR9], R4 ;  /* 0x00000004ff0075a7 */ /* 0x000e640008001109 */
[----:B-1----:R-:W-:Y:S05]  /*4610*/  @!P0 BRA `(.L_x_95) ;  /* 0x0000007800408947 */ /* 0x002fea0003800000 */
.L_x_94:
[----:B------:R-:W-:Y:S01]  /*4620*/  UISETP.NE.AND UP0, UPT, UR18, 0x1, UPT ;  /* 0x000000011200788c */ /* 0x000fe2000bf05270 */
[----:B------:R-:W-:Y:S01]  /*4630*/  PLOP3.LUT P2, PT, PT, PT, PT, 0x80, 0x8 ;  /* 0x000000000008781c */ /* 0x000fe20003f4f070 */
[----:B------:R-:W-:Y:S02]  /*4640*/  UIADD3 UR21, UPT, UPT, UR17, 0x1, URZ ;  /* 0x0000000111157890 */ /* 0x000fe4000fffe0ff */
[----:B------:R-:W-:Y:S02]  /*4650*/  ULEA UR30, UR17, UR15, 0x8 ;  /* 0x0000000f111e7291 */ /* 0x000fe4000f8e40ff */
[----:B------:R-:W-:Y:S01]  /*4660*/  UISETP.NE.AND UP1, UPT, UR21, 0x1a, UPT ;  /* 0x0000001a1500788c */ /* 0x000fe2000bf25270 */
[----:B------:R-:W-:Y:S01]  /*4670*/  PLOP3.LUT P0, PT, PT, PT, UP0, 0x80, 0x8 ;  /* 0x000000000008781c */ /* 0x000fe20003f0f008 */
[----:B------:R-:W-:Y:S02]  /*4680*/  ULEA UR32, UR17, UR14, 0x8 ;  /* 0x0000000e11207291 */ /* 0x000fe4000f8e40ff */
[----:B------:R-:W-:Y:S02]  /*4690*/  USEL UR16, URZ, 0x1, UP1 ;  /* 0x00000001ff107887 */ /* 0x000fe40008800000 */
[----:B------:R-:W-:Y:S02]  /*46a0*/  USEL UR21, UR21, URZ, UP1 ;  /* 0x000000ff15157287 */ /* 0x000fe40008800000 */
[----:B------:R-:W-:Y:S02]  /*46b0*/  UIADD3 UR36, UPT, UPT, UR30, 0x2, URZ ;  /* 0x000000021e247890 */ /* 0x000fe4000fffe0ff */
[----:B------:R-:W-:Y:S01]  /*46c0*/  @UP0 ULEA UR6, UR21, UR8, 0x3 ;  /* 0x0000000815060291 */ /* 0x000fe2000f8e18ff */
[----:B------:R-:W-:Y:S01]  /*46d0*/  LOP3.LUT R2, R2, UR16, RZ, 0x3c, !PT ;  /* 0x0000001002027c12 */ /* 0x000fe2000f8e3cff */
[----:B------:R-:W-:Y:S02]  /*46e0*/  UIADD3 UR34, UPT, UPT, UR32, 0x2, URZ ;  /* 0x0000000220227890 */ /* 0x000fe4000fffe0ff */
[----:B------:R-:W-:Y:S01]  /*46f0*/  UIADD3 UR9, UPT, UPT, UR9, 0xd0, URZ ;  /* 0x000000d009097890 */ /* 0x000fe2000fffe0ff */
[----:B-1----:R-:W-:Y:S01]  /*4700*/  @P0 SHF.L.U32 R0, R2, 0x1f, RZ ;  /* 0x0000001f02000819 */ /* 0x002fe200000006ff */
[----:B------:R-:W-:Y:S01]  /*4710*/  UMOV UR31, 0x80004020 ;  /* 0x80004020001f7882 */ /* 0x000fe20000000000 */
[----:B------:R-:W-:Y:S01]  /*4720*/  UMOV UR33, 0x80004020 ;  /* 0x8000402000217882 */ /* 0x000fe20000000000 */
[----:B------:R-:W-:Y:S01]  /*4730*/  UMOV UR37, 0x80004020 ;  /* 0x8000402000257882 */ /* 0x000fe20000000000 */
[----:B------:R2:W3:Y:S01]  /*4740*/  @P0 SYNCS.PHASECHK.TRANS64.TRYWAIT P2, [UR6], R0 ;  /* 0x00000000ff0005a7 */ /* 0x0004e20008041106 */
[----:B------:R-:W-:Y:S01]  /*4750*/  UIADD3 UR20, UPT, UPT, UR20, 0x1, URZ ;  /* 0x0000000114147890 */ /* 0x000fe2000fffe0ff */
[----:B------:R2:W-:Y:S01]  /*4760*/  UTCQMMA.2CTA gdesc[UR32], gdesc[UR30], tmem[UR11], tmem[UR28], idesc[UR29], UP3 ;  /* 0x00ff1c1e200075ea */ /* 0x0005e20009a0030b */
[----:B------:R-:W-:Y:S02]  /*4770*/  UIADD3 UR18, UPT, UPT, UR18, -0x1, URZ ;  /* 0xffffffff12127890 */ /* 0x000fe4000fffe0ff */
[----:B------:R-:W-:Y:S02]  /*4780*/  UISETP.NE.AND UP0, UPT, UR20, UR19, UPT ;  /* 0x000000131400728c */ /* 0x000fe4000bf05270 */
[----:B------:R-:W-:Y:S01]  /*4790*/  UPLOP3.LUT UP3, UPT, UPT, UPT, UPT, 0x80, 0x8 ;  /* 0x000000000008789c */ /* 0x000fe20003f6f070 */
[----:B------:R-:W-:Y:S01]  /*47a0*/  UMOV UR35, 0x80004020 ;  /* 0x8000402000237882 */ /* 0x000fe20000000000 */
[----:B------:R-:W-:Y:S01]  /*47b0*/  UMOV UR17, UR21 ;  /* 0x0000001500117c82 */ /* 0x000fe20008000000 */
[----:B------:R2:W-:Y:S01]  /*47c0*/  UTCQMMA.2CTA gdesc[UR34], gdesc[UR36], tmem[UR11], tmem[UR26], idesc[UR27], UPT ;  /* 0x00ff1a24220075ea */ /* 0x0005e2000ba0030b */
[----:B------:R2:W-:Y:S03]  /*47d0*/  UTCBAR.2CTA.MULTICAST [UR9], URZ, UR13 ;  /* 0x000000ff090073e9 */ /* 0x0005e6000820080d */
[----:B------:R-:W-:Y:S05]  /*47e0*/  BRA.U UP0, `(.L_x_96) ;  /* 0xfffffffd00787547 */ /* 0x000fea000b83ffff */
.L_x_93:
[----:B------:R-:W-:Y:S01]  /*47f0*/  UIADD3 UR10, UPT, UPT, UR10, 0x1f0, URZ ;  /* 0x000001f00a0a7890 */ /* 0x000fe2000fffe0ff */
[----:B------:R-:W-:-:S08]  /*4800*/  UMOV UR20, UR19 ;  /* 0x0000001300147c82 */ /* 0x000fd00008000000 */
[----:B------:R4:W-:Y:S01]  /*4810*/  UTCBAR.2CTA.MULTICAST [UR10], URZ, UR12 ;  /* 0x000000ff0a0073e9 */ /* 0x0009e2000820080c */
[----:B------:R-:W-:Y:S02]  /*4820*/  NOP ;  /* 0x0000000000007918 */ /* 0x000fe40000000000 */
.L_x_91:
[----:B------:R-:W-:Y:S01]  /*4830*/  UIADD3 UR22, UPT, UPT, UR22, 0x1, URZ ;  /* 0x0000000116167890 */ /* 0x000fe2000fffe0ff */
[----:B------:R-:W-:-:S03]  /*4840*/  ISETP.NE.AND P0, PT, R8, 0x2, PT ;  /* 0x000000020800780c */ /* 0x000fc60003f05270 */
[----:B------:R-:W-:Y:S01]  /*4850*/  UISETP.NE.AND UP0, UPT, UR22, 0x4, UPT ;  /* 0x000000041600788c */ /* 0x000fe2000bf05270 */
[----:B-12---:R-:W-:Y:S02]  /*4860*/  SEL R0, RZ, 0x1, P0 ;  /* 0x00000001ff007807 */ /* 0x006fe40000000000 */
[----:B------:R-:W-:Y:S01]  /*4870*/  SEL R8, R8, RZ, P0 ;  /* 0x000000ff08087207 */ /* 0x000fe20000000000 */
[----:B------:R-:W-:Y:S01]  /*4880*/  USEL UR6, URZ, 0x1, UP0 ;  /* 0x00000001ff067887 */ /* 0x000fe20008000000 */
[----:B------:R-:W-:Y:S01]  /*4890*/  LOP3.LUT R3, R3, R0, RZ, 0x3c, !PT ;  /* 0x0000000003037212 */ /* 0x000fe200078e3cff */
[----:B------:R-:W-:-:S04]  /*48a0*/  USEL UR22, UR22, URZ, UP0 ;  /* 0x000000ff16167287 */ /* 0x000fc80008000000 */
[----:B------:R-:W-:Y:S01]  /*48b0*/  LOP3.LUT R9, R9, UR6, RZ, 0x3c, !PT ;  /* 0x0000000609097c12 */ /* 0x000fe2000f8e3cff */
[----:B------:R-:W-:Y:S07]  /*48c0*/  @P1 BRA `(.L_x_97) ;  /* 0xfffffff800b01947 */ /* 0x000fee000383ffff */
[----:B------:R-:W1:Y:S01]  /*48d0*/  S2UR UR6, SR_CgaCtaId ;  /* 0x00000000000679c3 */ /* 0x000e620000008800 */
[----:B------:R-:W-:Y:S01]  /*48e0*/  ELECT P0, URZ, PT ;  /* 0x0000000000ff782f */ /* 0x000fe20003800000 */
[----:B------:R-:W-:Y:S01]  /*48f0*/  HFMA2 R0, -RZ, RZ, 0, 5.9604644775390625e-08 ;  /* 0x00000001ff007431 */ /* 0x000fe200000001ff */
[----:B------:R-:W-:-:S05]  /*4900*/  UMOV UR7, 0x40 ;  /* 0x0000004000077882 */ /* 0x000fca0000000000 */
[----:B------:R-:W-:Y:S01]  /*4910*/  UVIRTCOUNT.DEALLOC.SMPOOL 0x80 ;  /* 0x000000800000784c */ /* 0x000fe20000000000 */
[----:B------:R-:W-:Y:S02]  /*4920*/  UISETP.NE.AND UP0, UPT, UR5, URZ, UPT ;  /* 0x000000ff0500728c */ /* 0x000fe4000bf05270 */
[----:B-1----:R-:W-:-:S09]  /*4930*/  ULEA UR6, UR6, UR7, 0x18 ;  /* 0x0000000706067291 */ /* 0x002fd2000f8ec0ff */
[----:B------:R1:W-:Y:S01]  /*4940*/  @P0 STS.U8 [UR6+0x1c], R0 ;  /* 0x00001c00ff000988 */ /* 0x0003e20008000006 */
[----:B------:R-:W-:Y:S05]  /*4950*/  BRA.U UP0, `(.L_x_98) ;  /* 0x0000000100a07547 */ /* 0x000fea000b800000 */
[----:B------:R-:W-:Y:S01]  /*4960*/  UIADD3 UR5, UPT, UPT, UR8, 0x210, URZ ;  /* 0x0000021008057890 */ /* 0x000fe2000fffe0ff */
[----:B------:R-:W-:-:S03]  /*4970*/  SHF.L.U32 R2, R9, 0x1f, RZ ;  /* 0x0000001f09027819 */ /* 0x000fc600000006ff */
[----:B------:R-:W-:-:S09]  /*4980*/  ULEA UR7, UR22, UR5, 0x3 ;  /* 0x0000000516077291 */ /* 0x000fd2000f8e18ff */
[----:B------:R-:W2:Y:S02]  /*4990*/  SYNCS.PHASECHK.TRANS64.TRYWAIT P0, [UR7], R2 ;  /* 0x00000002ff0075a7 */ /* 0x000ea40008001107 */
[----:B--2---:R-:W-:Y:S05]  /*49a0*/  @!P0 BRA `(.L_x_99) ;  /* 0x0000007400748947 */ /* 0x004fea0003800000 */
.L_x_214:
[----:B------:R-:W-:-:S04]  /*49b0*/  UIADD3 UR9, UPT, UPT, UR22, 0x1, URZ ;  /* 0x0000000116097890 */ /* 0x000fc8000fffe0ff */
[----:B------:R-:W-:-:S04]  /*49c0*/  UISETP.NE.AND UP1, UPT, UR9, 0x4, UPT ;  /* 0x000000040900788c */ /* 0x000fc8000bf25270 */
[----:B----4-:R-:W-:Y:S02]  /*49d0*/  USEL UR10, URZ, 0x1, UP1 ;  /* 0x00000001ff0a7887 */ /* 0x010fe40008800000 */
[----:B------:R-:W-:-:S04]  /*49e0*/  USEL UR9, UR9, URZ, UP1 ;  /* 0x000000ff09097287 */ /* 0x000fc80008800000 */
[----:B------:R-:W-:Y:S01]  /*49f0*/  ULEA UR7, UR9, UR5, 0x3 ;  /* 0x0000000509077291 */ /* 0x000fe2000f8e18ff */
[----:B-1----:R-:W-:-:S04]  /*4a00*/  LOP3.LUT R2, R9, UR10, RZ, 0x3c, !PT ;  /* 0x0000000a09027c12 */ /* 0x002fc8000f8e3cff */
[----:B------:R-:W-:-:S04]  /*4a10*/  SHF.L.U32 R3, R2, 0x1f, RZ ;  /* 0x0000001f02037819 */ /* 0x000fc800000006ff */
[----:B------:R-:W1:Y:S02]  /*4a20*/  SYNCS.PHASECHK.TRANS64.TRYWAIT P0, [UR7], R3 ;  /* 0x00000003ff0075a7 */ /* 0x000e640008001107 */
[----:B-1----:R-:W-:Y:S05]  /*4a30*/  @!P0 BRA `(.L_x_100) ;  /* 0x0000007400688947 */ /* 0x002fea0003800000 */
.L_x_216:
        /* <DEDUP_REMOVED lines=9> */
.L_x_218:
[----:B------:R-:W-:-:S04]  /*4ad0*/  UIADD3 UR9, UPT, UPT, UR9, 0x1, URZ ;  /* 0x0000000109097890 */ /* 0x000fc8000fffe0ff */
[----:B------:R-:W-:-:S04]  /*4ae0*/  UISETP.NE.AND UP1, UPT, UR9, 0x4, UPT ;  /* 0x000000040900788c */ /* 0x000fc8000bf25270 */
[----:B------:R-:W-:Y:S02]  /*4af0*/  USEL UR7, URZ, 0x1, UP1 ;  /* 0x00000001ff077887 */ /* 0x000fe40008800000 */
[----:B------:R-:W-:-:S04]  /*4b00*/  USEL UR9, UR9, URZ, UP1 ;  /* 0x000000ff09097287 */ /* 0x000fc80008800000 */
[----:B------:R-:W-:Y:S01]  /*4b10*/  ULEA UR9, UR9, UR5, 0x3 ;  /* 0x0000000509097291 */ /* 0x000fe2000f8e18ff */
[----:B------:R-:W-:-:S04]  /*4b20*/  LOP3.LUT R2, R2, UR7, RZ, 0x3c, !PT ;  /* 0x0000000702027c12 */ /* 0x000fc8000f8e3cff */
[----:B------:R-:W-:Y:S01]  /*4b30*/  SHF.L.U32 R2, R2, 0x1f, RZ ;  /* 0x0000001f02027819 */ /* 0x000fe200000006ff */
[----:B-1----:R-:W-:-:S04]  /*4b40*/  IMAD.U32 R0, RZ, RZ, UR9 ;  /* 0x00000009ff007e24 */ /* 0x002fc8000f8e00ff */
[----:B------:R1:W2:Y:S03]  /*4b50*/  SYNCS.PHASECHK.TRANS64.TRYWAIT P0, [R0+URZ], R2 ;  /* 0x00000002000075a7 */ /* 0x0002a600080011ff */
[----:B--2---:R-:W-:Y:S05]  /*4b60*/  @!P0 NANOSLEEP.SYNCS 0x989680 ;  /* 0x009896800000895d */ /* 0x004fea0003900000 */
[----:B------:R-:W2:Y:S02]  /*4b70*/  @!P0 SYNCS.PHASECHK.TRANS64 P0, [R0+URZ], R2 ;  /* 0x00000002000085a7 */ /* 0x000ea400080010ff */
[----:B--2---:R-:W-:Y:S05]  /*4b80*/  @P0 BRA `(.L_x_102) ;  /* 0x0000000000200947 */ /* 0x004fea0003800000 */
.L_x_103:
[----:B--2---:R2:W4:Y:S02]  /*4b90*/  SYNCS.PHASECHK.TRANS64.TRYWAIT P0, [R0+URZ], R2 ;  /* 0x00000002000075a7 */ /* 0x00452400080011ff */
[----:B----4-:R-:W-:Y:S05]  /*4ba0*/  @!P0 NANOSLEEP.SYNCS 0x989680 ;  /* 0x009896800000895d */ /* 0x010fea0003900000 */
[----:B------:R-:W4:Y:S02]  /*4bb0*/  @!P0 SYNCS.PHASECHK.TRANS64 P0, [R0+URZ], R2 ;  /* 0x00000002000085a7 */ /* 0x000f2400080010ff */
[----:B----4-:R-:W-:Y:S05]  /*4bc0*/  @!P0 BRA `(.L_x_103) ;  /* 0xfffffffc00f08947 */ /* 0x010fea000383ffff */
[----:B------:R-:W-:Y:S05]  /*4bd0*/  BRA `(.L_x_102) ;  /* 0x00000000000c7947 */ /* 0x000fea0003800000 */
.L_x_98:
[----:B------:R-:W-:-:S04]  /*4be0*/  UIADD3 UR5, UPT, UPT, UR8, 0x250, URZ ;  /* 0x0000025008057890 */ /* 0x000fc8000fffe0ff */
[----:B------:R-:W-:-:S09]  /*4bf0*/  UPRMT UR5, UR4, 0x654, UR5 ;  /* 0x0000065404057896 */ /* 0x000fd20008000005 */
[----:B------:R-:W-:Y:S03]  /*4c00*/  SYNCS.ARRIVE.TRANS64.RED.A1T0 RZ, [UR5], RZ ;  /* 0x000000ffffff79a7 */ /* 0x000fe60008100405 */
.L_x_102:
[----:B-12---:R-:W-:Y:S01]  /*4c10*/  SHF.L.U32 R2, RZ, 0x1f, RZ ;  /* 0x0000001fff027819 */ /* 0x006fe200000006ff */
[----:B------:R-:W-:Y:S01]  /*4c20*/  UIADD3 UR5, UPT, UPT, UR8, 0x250, URZ ;  /* 0x0000025008057890 */ /* 0x000fe2000fffe0ff */
[----:B------:R-:W-:Y:S02]  /*4c30*/  PLOP3.LUT P0, PT, PT, PT, UP0, 0x80, 0x8 ;  /* 0x000000000008781c */ /* 0x000fe40003f0f008 */
[----:B------:R-:W1:Y:S02]  /*4c40*/  SYNCS.PHASECHK.TRANS64.TRYWAIT P1, [UR8+0x250], R2 ;  /* 0x00025002ff0075a7 */ /* 0x000e640008021108 */
[----:B-1----:R-:W-:Y:S09]  /*4c50*/  @!P1 BRA `(.L_x_104) ;  /* 0x0000007400109947 */ /* 0x002ff20003800000 */
.L_x_220:
[----:B------:R-:W-:Y:S01]  /*4c60*/  @!UP0 UPRMT UR5, UR4, 0x654, UR5 ;  /* 0x0000065404058896 */ /* 0x000fe20008000005 */
[----:B------:R-:W-:Y:S02]  /*4c70*/  UMOV UR8, 0xffff ;  /* 0x0000ffff00087882 */ /* 0x000fe40000000000 */
[----:B------:R-:W-:-:S06]  /*4c80*/  UMOV UR4, 0x1 ;  /* 0x0000000100047882 */ /* 0x000fcc0000000000 */
[----:B------:R-:W-:Y:S01]  /*4c90*/  @!P0 SYNCS.ARRIVE.TRANS64.RED.A1T0 RZ, [UR5], RZ ;  /* 0x000000ffffff89a7 */ /* 0x000fe20008100405 */
[----:B------:R-:W-:Y:S01]  /*4ca0*/  NOP ;  /* 0x0000000000007918 */ /* 0x000fe20000000000 */
[----:B-1----:R-:W1:Y:S01]  /*4cb0*/  LDS R0, [UR6+0x14] ;  /* 0x00001406ff007984 */ /* 0x002e620008000800 */
[----:B------:R-:W-:-:S04]  /*4cc0*/  ULOP3.LUT UR5, UR24, 0xffff, URZ, 0xc0, !UPT ;  /* 0x0000ffff18057892 */ /* 0x000fc8000f8ec0ff */
[----:B------:R-:W-:-:S04]  /*4cd0*/  USHF.R.U32.HI UR5, URZ, 0x5, UR5 ;  /* 0x00000005ff057899 */ /* 0x000fc80008011605 */
[----:B------:R-:W-:Y:S02]  /*4ce0*/  USHF.L.U32 UR8, UR8, UR5, URZ ;  /* 0x0000000508087299 */ /* 0x000fe400080006ff */
[----:B------:R-:W-:-:S04]  /*4cf0*/  USHF.L.U32 UR4, UR4, UR5, URZ ;  /* 0x0000000504047299 */ /* 0x000fc800080006ff */
[----:B-1----:R-:W-:-:S04]  /*4d00*/  LOP3.LUT R0, R0, UR8, RZ, 0xc0, !PT ;  /* 0x0000000800007c12 */ /* 0x002fc8000f8ec0ff */
[----:B------:R-:W-:-:S13]  /*4d10*/  ISETP.NE.AND P0, PT, R0, UR8, PT ;  /* 0x0000000800007c0c */ /* 0x000fda000bf05270 */
[----:B------:R-:W-:Y:S05]  /*4d20*/  @P0 BRA `(.L_x_105) ;  /* 0x0000000000580947 */ /* 0x000fea0003800000 */
[----:B------:R-:W1:Y:S02]  /*4d30*/  LDS R0, [UR6+0x18] ;  /* 0x00001806ff007984 */ /* 0x000e640008000800 */
[----:B-1----:R-:W-:-:S04]  /*4d40*/  LOP3.LUT R0, R0, UR4, RZ, 0xc0, !PT ;  /* 0x0000000400007c12 */ /* 0x002fc8000f8ec0ff */
[----:B------:R-:W-:-:S13]  /*4d50*/  ISETP.NE.AND P0, PT, R0, UR4, PT ;  /* 0x0000000400007c0c */ /* 0x000fda000bf05270 */
[----:B------:R-:W-:Y:S05]  /*4d60*/  @P0 BRA `(.L_x_106) ;  /* 0x00000000003c0947 */ /* 0x000fea0003800000 */
[----:B------:R-:W1:Y:S01]  /*4d70*/  S2R R2, SR_LANEID ;  /* 0x0000000000027919 */ /* 0x000e620000000000 */
[----:B------:R-:W-:Y:S01]  /*4d80*/  ULOP3.LUT UR8, URZ, UR8, URZ, 0x33, !UPT ;  /* 0x00000008ff087292 */ /* 0x000fe2000f8e33ff */
[----:B------:R-:W-:Y:S02]  /*4d90*/  VOTEU.ANY UR7, UPT, PT ;  /* 0x0000000000077886 */ /* 0x000fe400038e0100 */
[----:B------:R-:W-:-:S03]  /*4da0*/  UFLO.U32 UR7, UR7 ;  /* 0x00000007000772bd */ /* 0x000fc600080e0000 */
[----:B------:R-:W-:-:S04]  /*4db0*/  IMAD.U32 R0, RZ, RZ, UR8 ;  /* 0x00000008ff007e24 */ /* 0x000fc8000f8e00ff */
[----:B------:R2:W3:Y:S02]  /*4dc0*/  REDUX UR5, R0 ;  /* 0x00000000000573c4 */ /* 0x0004e40000000000 */
[----:B------:R1:W-:Y:S02]  /*4dd0*/  UTCATOMSWS.AND URZ, UR8 ;  /* 0x0000000800ff79e3 */ /* 0x0003e40008000000 */
[----:B-1----:R-:W-:Y:S02]  /*4de0*/  ISETP.EQ.U32.AND P0, PT, R2, UR7, PT ;  /* 0x0000000702007c0c */ /* 0x002fe4000bf02070 */
[----:B--2---:R-:W-:Y:S02]  /*4df0*/  LOP3.LUT R0, RZ, UR4, RZ, 0x33, !PT ;  /* 0x00000004ff007c12 */ /* 0x004fe4000f8e33ff */
[----:B---3--:R-:W-:Y:S02]  /*4e00*/  MOV R2, UR5 ;  /* 0x0000000500027c02 */ /* 0x008fe40008000f00 */
[----:B------:R-:W1:Y:S07]  /*4e10*/  REDUX UR4, R0 ;  /* 0x00000000000473c4 */ /* 0x000e6e0000000000 */
[----:B------:R2:W-:Y:S01]  /*4e20*/  @P0 ATOMS.AND RZ, [UR6+0x14], R2 ;  /* 0x00001402ffff098c */ /* 0x0005e2000a800006 */
[----:B-1----:R-:W-:-:S05]  /*4e30*/  IMAD.U32 R0, RZ, RZ, UR4 ;  /* 0x00000004ff007e24 */ /* 0x002fca000f8e00ff */
[----:B------:R2:W-:Y:S01]  /*4e40*/  @P0 ATOMS.AND RZ, [UR6+0x18], R0 ;  /* 0x00001800ffff098c */ /* 0x0005e2000a800006 */
[----:B------:R-:W-:Y:S05]  /*4e50*/  BRA `(.L_x_107) ;  /* 0x0000000000147947 */ /* 0x000fea0003800000 */
.L_x_106:
[----:B------:R-:W-:Y:S02]  /*4e60*/  MOV R2, 0x4e80 ;  /* 0x00004e8000027802 */ /* 0x000fe40000000f00 */
[----:B---345:R-:W-:Y:S05]  /*4e70*/  CALL.REL.NOINC `($__internal_0_$__cuda_sm10x_tcgen05_guardrail_trap_col_being_dealloced_not_returned_by_alloc) ;  /* 0x0000007400507944 */ /* 0x038fea0003c00000 */
[----:B------:R-:W-:Y:S05]  /*4e80*/  BRA `(.L_x_107) ;  /* 0x0000000000087947 */ /* 0x000fea0003800000 */
.L_x_105:
[----:B------:R-:W-:Y:S02]  /*4e90*/  MOV R2, 0x4eb0 ;  /* 0x00004eb000027802 */ /* 0x000fe40000000f00 */
[----:B---345:R-:W-:Y:S05]  /*4ea0*/  CALL.REL.NOINC `($__internal_2_$__cuda_sm10x_tcgen05_guardrail_trap_unallocated_columns_being_dealloced) ;  /* 0x00000074005c7944 */ /* 0x038fea0003c00000 */
.L_x_107:
[----:B------:R-:W-:Y:S01]  /*4eb0*/  NOP ;  /* 0x0000000000007918 */ /* 0x000fe20000000000 */
[----:B----4-:R-:W-:Y:S05]  /*4ec0*/  EXIT ;  /* 0x000000000000794d */ /* 0x010fea0003800000 */
.L_x_78:
[----:B------:R-:W-:-:S09]  /*4ed0*/  UISETP.NE.OR UP5, UPT, UR10, 0x3, UP5 ;  /* 0x000000030a00788c */ /* 0x000fd2000afa5670 */
[----:B------:R-:W-:Y:S05]  /*4ee0*/  BRA.U UP5, `(.L_x_108) ;  /* 0x0000000d05707547 */ /* 0x000fea000b800000 */
[----:B------:R-:W1:Y:S01]  /*4ef0*/  LDC R0, c[0x0][0xb30] ;  /* 0x0002cc00ff007b82 */ /* 0x000e620000000800 */
[----:B------:R-:W2:Y:S01]  /*4f00*/  LDCU.64 UR8, c[0x0][0x888] ;  /* 0x00011100ff0877ac */ /* 0x000ea20008000a00 */
[----:B------:R-:W-:Y:S02]  /*4f10*/  HFMA2 R27, -RZ, RZ, 0, 0 ;  /* 0x00000000ff1b7431 */ /* 0x000fe400000001ff */
[----:B------:R-:W-:Y:S01]  /*4f20*/  IMAD.MOV.U32 R29, RZ, RZ, 0x1 ;  /* 0x00000001ff1d7424 */ /* 0x000fe200078e00ff */
[----:B------:R-:W-:Y:S01]  /*4f30*/  MOV R25, 0x1000 ;  /* 0x0000100000197802 */ /* 0x000fe20000000f00 */
[----:B------:R-:W3:Y:S01]  /*4f40*/  LDCU.64 UR4, c[0x0][0x890] ;  /* 0x00011200ff0477ac */ /* 0x000ee20008000a00 */
[----:B------:R-:W-:Y:S01]  /*4f50*/  IMAD.MOV.U32 R28, RZ, RZ, RZ ;  /* 0x000000ffff1c7224 */ /* 0x000fe200078e00ff */
[----:B------:R-:W4:Y:S01]  /*4f60*/  LDC R24, c[0x0][0x370] ;  /* 0x0000dc00ff187b82 */ /* 0x000f220000000800 */
[----:B------:R-:W-:Y:S01]  /*4f70*/  UMOV UR7, 0x400 ;  /* 0x0000040000077882 */ /* 0x000fe20000000000 */
[----:B------:R-:W-:-:S02]  /*4f80*/  UPLOP3.LUT UP1, UPT, UPT, UPT, UPT, 0x40, 0x4 ;  /* 0x000000000004789c */ /* 0x000fc40003f2e870 */
[----:B------:R-:W-:-:S04]  /*4f90*/  ULEA UR7, UR37, UR7, 0x18 ;  /* 0x0000000725077291 */ /* 0x000fc8000f8ec0ff */
[----:B------:R-:W4:Y:S01]  /*4fa0*/  LDC R3, c[0x0][0xb0c] ;  /* 0x0002c300ff037b82 */ /* 0x000f220000000800 */
[----:B------:R-:W-:Y:S02]  /*4fb0*/  UIADD3 UR13, UPT, UPT, UR7, 0x1a8, URZ ;  /* 0x000001a8070d7890 */ /* 0x000fe4000fffe0ff */
[----:B--2---:R-:W-:Y:S02]  /*4fc0*/  UISETP.NE.U32.AND UP3, UPT, UR8, URZ, UPT ;  /* 0x000000ff0800728c */ /* 0x004fe4000bf65070 */
[----:B------:R-:W-:Y:S02]  /*4fd0*/  UIADD3 UR25, UPT, UPT, UR7, 0x1a0, URZ ;  /* 0x000001a007197890 */ /* 0x000fe4000fffe0ff */
[----:B---3--:R-:W-:Y:S01]  /*4fe0*/  UISETP.NE.U32.AND UP4, UPT, UR4, URZ, UPT ;  /* 0x000000ff0400728c */ /* 0x008fe2000bf85070 */
[----:B------:R-:W2:Y:S01]  /*4ff0*/  LDC R20, c[0x0][0xb20] ;  /* 0x0002c800ff147b82 */ /* 0x000ea20000000800 */
[----:B-1----:R-:W-:Y:S01]  /*5000*/  ISETP.NE.AND P1, PT, R0, 0x1, PT ;  /* 0x000000010000780c */ /* 0x002fe20003f25270 */
[----:B------:R-:W-:-:S02]  /*5010*/  UISETP.NE.AND.EX UP3, UPT, UR9, URZ, UPT, UP3 ;  /* 0x000000ff0900728c */ /* 0x000fc4000bf65330 */
[----:B------:R-:W-:Y:S02]  /*5020*/  UPRMT UR13, UR37, 0x654, UR13 ;  /* 0x00000654250d7896 */ /* 0x000fe4000800000d */
[----:B------:R-:W-:Y:S02]  /*5030*/  UISETP.NE.AND.EX UP4, UPT, UR5, URZ, UPT, UP4 ;  /* 0x000000ff0500728c */ /* 0x000fe4000bf85340 */
[----:B------:R-:W1:Y:S08]  /*5040*/  LDC.64 R30, c[0x0][0x348] ;  /* 0x0000d200ff1e7b82 */ /* 0x000e700000000a00 */
[----:B------:R-:W3:Y:S08]  /*5050*/  LDC.64 R14, c[0x0][0xb10] ;  /* 0x0002c400ff0e7b82 */ /* 0x000ef00000000a00 */
[----:B------:R-:W1:Y:S08]  /*5060*/  LDC.64 R6, c[0x0][0xb18] ;  /* 0x0002c600ff067b82 */ /* 0x000e700000000a00 */
[----:B------:R-:W1:Y:S08]  /*5070*/  LDC.64 R4, c[0x0][0xb28] ;  /* 0x0002ca00ff047b82 */ /* 0x000e700000000a00 */
[----:B--2-4-:R-:W1:Y:S02]  /*5080*/  LDC R21, c[0x0][0x374] ;  /* 0x0000dd00ff157b82 */ /* 0x014e640000000800 */
.L_x_117:
[C---:B------:R-:W-:Y:S02]  /*5090*/  LEA R0, R28.reuse, UR7, 0x3 ;  /* 0x000000071c007c11 */ /* 0x040fe4000f8e18ff */
[----:B------:R-:W-:Y:S02]  /*50a0*/  SHF.L.U32 R2, R27, 0x1f, RZ ;  /* 0x0000001f1b027819 */ /* 0x000fe400000006ff */
[----:B------:R-:W-:Y:S02]  /*50b0*/  LEA R16, R28, UR7, 0x4 ;  /* 0x000000071c107c11 */ /* 0x000fe4000f8e20ff */
[----:B--2---:R-:W2:Y:S02]  /*50c0*/  SYNCS.PHASECHK.TRANS64.TRYWAIT P0, [R0+URZ+0x1d0], R2 ;  /* 0x0001d002000075a7 */ /* 0x004ea400080011ff */
[----:B--2---:R-:W-:Y:S05]  /*50d0*/  @!P0 BRA `(.L_x_109) ;  /* 0x0000007000088947 */ /* 0x004fea0003800000 */
.L_x_221:
[----:B------:R-:W-:Y:S01]  /*50e0*/  ISETP.GE.AND P0, PT, R67, 0x1, PT ;  /* 0x000000014300780c */ /* 0x000fe20003f06270 */
[----:B------:R-:W4:Y:S01]  /*50f0*/  LDS.128 R16, [R16+0x260] ;  /* 0x0002600010107984 */ /* 0x000f220000000c00 */
[----:B--2---:R-:W-:Y:S01]  /*5100*/  VIADD R0, R0, 0x1e0 ;  /* 0x000001e000007836 */ /* 0x004fe20000000000 */
[----:B------:R-:W-:Y:S01]  /*5110*/  @!PT LDS RZ, [RZ] ;  /* 0x00000000fffff984 */ /* 0x000fe20000000800 */
[----:B------:R-:W-:Y:S01]  /*5120*/  @!PT LDS RZ, [RZ] ;  /* 0x00000000fffff984 */ /* 0x000fe20000000800 */
[----:B------:R-:W-:Y:S01]  /*5130*/  @!PT LDS RZ, [RZ] ;  /* 0x00000000fffff984 */ /* 0x000fe20000000800 */
[----:B------:R-:W-:Y:S01]  /*5140*/  @!PT LDS RZ, [RZ] ;  /* 0x00000000fffff984 */ /* 0x000fe20000000800 */
[----:B------:R2:W-:Y:S06]  /*5150*/  MEMBAR.ALL.CTA ;  /* 0x0000000000007992 */ /* 0x0005ec0000008000 */
[----:B--2---:R-:W2:Y:S01]  /*5160*/  FENCE.VIEW.ASYNC.S ;  /* 0x00000000000073c6 */ /* 0x004ea20000000000 */
[----:B------:R-:W-:Y:S04]  /*5170*/  PRMT R0, RZ, 0x654, R0 ;  /* 0x00000654ff007816 */ /* 0x000fe80000000000 */
[----:B--2---:R2:W-:Y:S01]  /*5180*/  SYNCS.ARRIVE.TRANS64.RED.A1T0 RZ, [R0+URZ], RZ ;  /* 0x000000ff00ff79a7 */ /* 0x0045e200081004ff */
[----:B----4-:R-:W-:Y:S11]  /*5190*/  LOP3.LUT P3, RZ, R18, 0x1, RZ, 0xc0, !PT ;  /* 0x0000000112ff7812 */ /* 0x010ff6000786c0ff */
[----:B------:R-:W-:Y:S02]  /*51a0*/  @!UPT UIADD3 URZ, UPT, UPT, URZ, URZ, URZ ;  /* 0x000000fffffff290 */ /* 0x000fe4000fffe0ff */
[----:B------:R-:W-:Y:S02]  /*51b0*/  @P3 MOV R11, R16 ;  /* 0x00000010000b3202 */ /* 0x000fe40000000f00 */
[----:B------:R-:W-:Y:S01]  /*51c0*/  @P3 LOP3.LUT R10, R17, 0xffff, RZ, 0xc0, !PT ;  /* 0x0000ffff110a3812 */ /* 0x000fe200078ec0ff */
[----:B--2---:R-:W-:Y:S06]  /*51d0*/  @!P0 BRA `(.L_x_110) ;  /* 0x0000000000a48947 */ /* 0x004fec0003800000 */
[-C--:B-1----:R-:W-:Y:S01]  /*51e0*/  IMAD.HI.U32 R0, R21, R7.reuse, RZ ;  /* 0x0000000715007227 */ /* 0x082fe200078e00ff */
[----:B------:R-:W-:Y:S02]  /*51f0*/  ISETP.NE.AND P0, PT, R6, 0x1, PT ;  /* 0x000000010600780c */ /* 0x000fe40003f05270 */
[----:B------:R-:W-:Y:S01]  /*5200*/  ISETP.NE.AND P2, PT, R67, 0x1, PT ;  /* 0x000000014300780c */ /* 0x000fe20003f45270 */
[----:B---3--:R-:W-:Y:S01]  /*5210*/  IMAD.HI.U32 R9, R24, R14, RZ ;  /* 0x0000000e18097227 */ /* 0x008fe200078e00ff */
[----:B------:R-:W-:Y:S02]  /*5220*/  SHF.R.U32.HI R0, RZ, R20, R0 ;  /* 0x00000014ff007219 */ /* 0x000fe40000011600 */
[----:B------:R-:W-:Y:S01]  /*5230*/  ISETP.NE.AND P4, PT, R3, 0x1, PT ;  /* 0x000000010300780c */ /* 0x000fe20003f85270 */
[----:B------:R-:W-:Y:S01]  /*5240*/  IMAD.HI.U32 R13, R10, R7, RZ ;  /* 0x000000070a0d7227 */ /* 0x000fe200078e00ff */
[----:B------:R-:W-:Y:S02]  /*5250*/  SHF.R.U32.HI R9, RZ, R15, R9 ;  /* 0x0000000fff097219 */ /* 0x000fe40000011609 */
[----:B------:R-:W-:Y:S01]  /*5260*/  SEL R0, R21, R0, !P0 ;  /* 0x0000000015007207 */ /* 0x000fe20004000000 */
[----:B------:R-:W-:Y:S01]  /*5270*/  IMAD.HI.U32 R12, R11, R14, RZ ;  /* 0x0000000e0b0c7227 */ /* 0x000fe200078e00ff */
[----:B------:R-:W-:Y:S03]  /*5280*/  SEL R9, R24, R9, !P4 ;  /* 0x0000000918097207 */ /* 0x000fe60006000000 */
[-C--:B------:R-:W-:Y:S01]  /*5290*/  IMAD.HI.U32 R8, R0, R4.reuse, RZ ;  /* 0x0000000400087227 */ /* 0x080fe200078e00ff */
[----:B------:R-:W-:Y:S03]  /*52a0*/  SHF.R.U32.HI R12, RZ, R15, R12 ;  /* 0x0000000fff0c7219 */ /* 0x000fe6000001160c */
[----:B------:R-:W-:Y:S01]  /*52b0*/  IMAD.HI.U32 R2, R9, R4, RZ ;  /* 0x0000000409027227 */ /* 0x000fe200078e00ff */
[-C--:B------:R-:W-:Y:S02]  /*52c0*/  @P2 SHF.R.U32.HI R0, RZ, R5.reuse, R8 ;  /* 0x00000005ff002219 */ /* 0x080fe40000011608 */
[----:B------:R-:W-:Y:S02]  /*52d0*/  SHF.R.U32.HI R8, RZ, R20, R13 ;  /* 0x00000014ff087219 */ /* 0x000fe4000001160d */
[----:B------:R-:W-:Y:S01]  /*52e0*/  @P2 SHF.R.U32.HI R9, RZ, R5, R2 ;  /* 0x00000005ff092219 */ /* 0x000fe20000011602 */
[----:B------:R-:W-:Y:S01]  /*52f0*/  IMAD R0, R67, R0, RZ ;  /* 0x0000000043007224 */ /* 0x000fe200078e02ff */
[----:B------:R-:W-:Y:S02]  /*5300*/  SEL R8, R10, R8, !P0 ;  /* 0x000000080a087207 */ /* 0x000fe40004000000 */
[----:B------:R-:W-:Y:S01]  /*5310*/  SEL R2, R11, R12, !P4 ;  /* 0x0000000c0b027207 */ /* 0x000fe20006000000 */
[C---:B------:R-:W-:Y:S01]  /*5320*/  IMAD R12, R67.reuse, R9, RZ ;  /* 0x00000009430c7224 */ /* 0x040fe200078e02ff */
[C---:B------:R-:W-:Y:S01]  /*5330*/  ISETP.GE.AND P0, PT, R8.reuse, R0, PT ;  /* 0x000000000800720c */ /* 0x040fe20003f06270 */
[----:B------:R-:W-:Y:S03]  /*5340*/  IMAD.HI.U32 R0, R8, R4, RZ ;  /* 0x0000000408007227 */ /* 0x000fe600078e00ff */
[----:B------:R-:W-:Y:S02]  /*5350*/  ISETP.GE.OR P0, PT, R2, R12, P0 ;  /* 0x0000000c0200720c */ /* 0x000fe40000706670 */
[-C--:B------:R-:W-:Y:S04]  /*5360*/  SHF.R.U32.HI R0, RZ, R5.reuse, R0 ;  /* 0x00000005ff007219 */ /* 0x080fe80000011600 */
[----:B------:R-:W-:Y:S05]  /*5370*/  SEL R13, R8, R0, !P2 ;  /* 0x00000000080d7207 */ /* 0x000fea0005000000 */
[----:B------:R-:W-:Y:S02]  /*5380*/  IMAD.MOV R12, RZ, RZ, -R13 ;  /* 0x000000ffff0c7224 */ /* 0x000fe400078e0a0d */
[C---:B------:R-:W-:Y:S04]  /*5390*/  @!P0 IMAD.HI.U32 R0, R2.reuse, R4, RZ ;  /* 0x0000000402008227 */ /* 0x040fe800078e00ff */
[----:B------:R-:W-:Y:S01]  /*53a0*/  IMAD R12, R67, R12, R8 ;  /* 0x0000000c430c7224 */ /* 0x000fe200078e0208 */
[----:B------:R-:W-:Y:S04]  /*53b0*/  @!P0 SHF.R.U32.HI R0, RZ, R5, R0 ;  /* 0x00000005ff008219 */ /* 0x000fe80000011600 */
[----:B------:R-:W-:Y:S04]  /*53c0*/  @!P0 SEL R0, R2, R0, !P2 ;  /* 0x0000000002008207 */ /* 0x000fe80005000000 */
[----:B------:R-:W-:Y:S01]  /*53d0*/  @!P0 IADD3 R13, PT, PT, R13, -R0, RZ ;  /* 0x800000000d0d8210 */ /* 0x000fe20007ffe0ff */
[----:B------:R-:W-:Y:S01]  /*53e0*/  @!P0 IMAD R0, R9, R12, R0 ;  /* 0x0000000c09008224 */ /* 0x000fe200078e0200 */
[----:B------:R-:W-:Y:S01]  /*53f0*/  IADD3 R9, PT, PT, -R8, RZ, RZ ;  /* 0x000000ff08097210 */ /* 0x000fe20007ffe1ff */
[--C-:B------:R-:W-:Y:S02]  /*5400*/  IMAD.MOV R12, RZ, RZ, -R2.reuse ;  /* 0x000000ffff0c7224 */ /* 0x100fe400078e0a02 */
[----:B------:R-:W-:Y:S02]  /*5410*/  @!P0 IMAD R8, R13, R67, R2 ;  /* 0x000000430d088224 */ /* 0x000fe400078e0202 */
[----:B------:R-:W-:Y:S02]  /*5420*/  @!P0 IMAD.MOV.U32 R2, RZ, RZ, R0 ;  /* 0x000000ffff028224 */ /* 0x000fe400078e0000 */
[----:B------:R-:W-:Y:S02]  /*5430*/  IMAD R11, R3, R12, R11 ;  /* 0x0000000c030b7224 */ /* 0x000fe400078e020b */
[----:B------:R-:W-:Y:S02]  /*5440*/  IMAD R10, R6, R9, R10 ;  /* 0x00000009060a7224 */ /* 0x000fe400078e020a */
[----:B------:R-:W-:Y:S02]  /*5450*/  IMAD R11, R2, R3, R11 ;  /* 0x00000003020b7224 */ /* 0x000fe400078e020b */
[----:B------:R-:W-:Y:S02]  /*5460*/  IMAD R10, R8, R6, R10 ;  /* 0x00000006080a7224 */ /* 0x000fe400078e020a */
.L_x_110:
[----:B------:R-:W-:Y:S05]  /*5470*/  BRA.U UP1, `(.L_x_111) ;  /* 0x0000000101107547 */ /* 0x000fea000b800000 */
[----:B------:R-:W-:Y:S04]  /*5480*/  MOV R2, UR6 ;  /* 0x0000000600027c02 */ /* 0x000fe80008000f00 */
[----:B------:R-:W-:Y:S04]  /*5490*/  SHF.L.U32 R2, R2, 0x1f, RZ ;  /* 0x0000001f02027819 */ /* 0x000fe800000006ff */
[----:B------:R-:W2:Y:S02]  /*54a0*/  SYNCS.PHASECHK.TRANS64.TRYWAIT P0, [UR7+0x1c8], R2 ;  /* 0x0001c802ff0075a7 */ /* 0x000ea40008001107 */
[----:B--2---:R-:W-:Y:S05]  /*54b0*/  @!P0 BRA `(.L_x_112) ;  /* 0x0000006c00248947 */ /* 0x004fea0003800000 */
.L_x_111:
[----:B------:R-:W-:Y:S02]  /*54c0*/  R2UR UR26, R22 ;  /* 0x00000000161a72ca */ /* 0x000fe400000e0000 */
[----:B------:R-:W-:Y:S02]  /*54d0*/  R2UR UR27, R23 ;  /* 0x00000000171b72ca */ /* 0x000fe400000e0000 */
[----:B------:R-:W-:Y:S02]  /*54e0*/  ISETP.NE.U32.AND P2, PT, RZ, UR4, PT ;  /* 0x00000004ff007c0c */ /* 0x000fe4000bf45070 */
[----:B------:R-:W-:Y:S02]  /*54f0*/  SHF.L.U32 R22, R29, 0x1f, RZ ;  /* 0x0000001f1d167819 */ /* 0x000fe400000006ff */
[----:B------:R-:W-:Y:S05]  /*5500*/  ISETP.NE.AND.EX P2, PT, RZ, UR5, PT, P2 ;  /* 0x00000005ff007c0c */ /* 0x000fea000bf45320 */
[----:B------:R-:W-:Y:S02]  /*5510*/  USHF.L.U32 UR26, UR26, 0x7, URZ ;  /* 0x000000071a1a7899 */ /* 0x000fe400080006ff */
[----:B------:R-:W-:Y:S01]  /*5520*/  USHF.L.U32 UR27, UR27, 0x6, URZ ;  /* 0x000000061b1b7899 */ /* 0x000fe200080006ff */
[----:B------:R-:W-:Y:S11]  /*5530*/  BRA.U !UP4, `(.L_x_113) ;  /* 0x000000010c347547 */ /* 0x000ff6000b800000 */
[----:B------:R-:W-:Y:S01]  /*5540*/  UPLOP3.LUT UP0, UPT, UPT, UPT, UP3, 0x80, 0x8 ;  /* 0x000000000008789c */ /* 0x000fe20003f0f030 */
[----:B--2---:R-:W-:Y:S02]  /*5550*/  HFMA2 R0, -RZ, RZ, 0, 5.9604644775390625e-08 ;  /* 0x00000001ff007431 */ /* 0x004fe400000001ff */
[----:B------:R-:W-:Y:S03]  /*5560*/  IMAD.MOV.U32 R92, RZ, RZ, 0x1 ;  /* 0x00000001ff5c7424 */ /* 0x000fe600078e00ff */
[----:B------:R-:W-:Y:S05]  /*5570*/  PLOP3.LUT P0, PT, PT, PT, UP0, 0x80, 0x8 ;  /* 0x000000000008781c */ /* 0x000fea0003f0f008 */
[----:B------:R-:W2:Y:S01]  /*5580*/  @UP0 LDCU.64 UR10, c[0x0][0x888] ;  /* 0x00011100ff0a07ac */ /* 0x000ea20008000a00 */
[----:B------:R-:W-:Y:S07]  /*5590*/  @UP0 UIMAD UR8, UR36, UR4, URZ ;  /* 0x00000004240802a4 */ /* 0x000fee000f8e02ff */
[----:B------:R-:W-:Y:S01]  /*55a0*/  @!P0 PRMT R92, R0, 0x7610, R92 ;  /* 0x00007610005c8816 */ /* 0x000fe2000000005c */
[----:B--2---:R-:W-:Y:S03]  /*55b0*/  @UP0 UIMAD.WIDE UR10, UR8, 0x4, UR10 ;  /* 0x00000004080a08a5 */ /* 0x004fe6000f8e020a */
[----:B------:R-:W2:Y:S03]  /*55c0*/  @!UP0 LDCU UR8, c[0x0][0x880] ;  /* 0x00011000ff0887ac */ /* 0x000ea60008000800 */
[----:B-----5:R-:W-:Y:S01]  /*55d0*/  IMAD.U32 R80, RZ, RZ, UR10 ;  /* 0x0000000aff507e24 */ /* 0x020fe2000f8e00ff */
[----:B------:R-:W-:Y:S05]  /*55e0*/  MOV R81, UR11 ;  /* 0x0000000b00517c02 */ /* 0x000fea0008000f00 */
[----:B------:R4:W5:Y:S02]  /*55f0*/  @P0 LDG.E R80, desc[UR38][R80.64] ;  /* 0x0000002650500981 */ /* 0x000964000c1e1900 */
[----:B--2-4-:R-:W-:Y:S07]  /*5600*/  @!P0 IMAD.U32 R80, RZ, RZ, UR8 ;  /* 0x00000008ff508e24 */ /* 0x014fee000f8e00ff */
.L_x_113:
[----:B-----5:R-:W-:Y:S01]  /*5610*/  @!P2 FSETP.EQ.AND P0, PT, R80, RZ, PT ;  /* 0x000000ff5000a20b */ /* 0x020fe20003f02000 */
[----:B------:R-:W-:Y:S01]  /*5620*/  @!UPT UIADD3 URZ, UPT, UPT, URZ, URZ, URZ ;  /* 0x000000fffffff290 */ /* 0x000fe2000fffe0ff */
[----:B------:R-:W-:Y:S11]  /*5630*/  @!P2 BRA `(.L_x_114) ;  /* 0x000000000014a947 */ /* 0x000ff60003800000 */
[----:B------:R-:W-:Y:S02]  /*5640*/  LOP3.LUT P2, RZ, R92, 0xff, RZ, 0xc0, !PT ;  /* 0x000000ff5cff7812 */ /* 0x000fe4000784c0ff */
[----:B------:R-:W-:Y:S04]  /*5650*/  PLOP3.LUT P0, PT, PT, PT, UP0, 0x80, 0x8 ;  /* 0x000000000008781c */ /* 0x000fe80003f0f008 */
[----:B------:R-:W-:Y:S07]  /*5660*/  PLOP3.LUT P0, PT, P0, PT, PT, 0x8, 0x80 ;  /* 0x000000000080781c */ /* 0x000fee000070e170 */
[----:B------:R-:W-:Y:S11]  /*5670*/  @P2 FSETP.EQ.AND P0, PT, R80, RZ, PT ;  /* 0x000000ff5000220b */ /* 0x000ff60003f02000 */
[----:B------:R-:W-:Y:S02]  /*5680*/  @!UPT UIADD3 URZ, UPT, UPT, URZ, URZ, URZ ;  /* 0x000000fffffff290 */ /* 0x000fe4000fffe0ff */
.L_x_114:
[----:B------:R-:W4:Y:S01]  /*5690*/  SYNCS.PHASECHK.TRANS64.TRYWAIT P2, [UR7+0x1b0], R22 ;  /* 0x0001b016ff0075a7 */ /* 0x000f220008041107 */
[----:B------:R-:W-:Y:S04]  /*56a0*/  ELECT P4, URZ, PT ;  /* 0x0000000000ff782f */ /* 0x000fe80003880000 */
[----:B------:R-:W-:Y:S11]  /*56b0*/  PLOP3.LUT P4, PT, P0, P4, PT, 0xf2, 0x2f ;  /* 0x00000000002f781c */ /* 0x000ff60000789e72 */
[----:B------:R-:W-:Y:S02]  /*56c0*/  @!UPT UIADD3 URZ, UPT, UPT, URZ, URZ, URZ ;  /* 0x000000fffffff290 */ /* 0x000fe4000fffe0ff */
[----:B-1----:R-:W-:Y:S05]  /*56d0*/  @!P4 IADD3 R8, P0, PT, R30, 0x580, RZ ;  /* 0x000005801e08c810 */ /* 0x002fea0007f1e0ff */
[----:B--2---:R-:W-:Y:S01]  /*56e0*/  @!P4 IMAD.X R2, RZ, RZ, R31, P0 ;  /* 0x000000ffff02c224 */ /* 0x004fe200000e061f */
[----:B----4-:R-:W-:Y:S07]  /*56f0*/  @!P2 BRA `(.L_x_115) ;  /* 0x0000006800aca947 */ /* 0x010fee0003800000 */
.L_x_224:
[----:B------:R-:W2:Y:S01]  /*5700*/  LDC.64 R12, c[0x0][0xb18] ;  /* 0x0002c600ff0c7b82 */ /* 0x000ea20000000a00 */
[----:B------:R-:W-:Y:S01]  /*5710*/  @!P4 R2UR UR8, R2 ;  /* 0x000000000208c2ca */ /* 0x000fe200000e0000 */
[----:B------:R-:W-:Y:S01]  /*5720*/  VOTEU.ALL UP1, P4 ;  /* 0x0000000000ff7886 */ /* 0x000fe20002020000 */
[----:B------:R-:W-:Y:S01]  /*5730*/  @!P4 R2UR UR9, R8 ;  /* 0x000000000809c2ca */ /* 0x000fe200000e0000 */
[----:B------:R-:W-:Y:S01]  /*5740*/  VOTEU.ALL UP2, P4 ;  /* 0x0000000000ff7886 */ /* 0x000fe20002040000 */
[----:B------:R-:W-:Y:S03]  /*5750*/  UMOV UR16, 0x0 ;  /* 0x0000000000107882 */ /* 0x000fe60000000000 */
[----:B------:R-:W4:Y:S01]  /*5760*/  @!P1 LDC R2, c[0x0][0xb0c] ;  /* 0x0002c300ff029b82 */ /* 0x000f220000000800 */
[----:B------:R-:W-:Y:S01]  /*5770*/  @!UP1 UIADD3 UR24, UPT, UPT, UR7, 0x300, URZ ;  /* 0x0000030007189890 */ /* 0x000fe2000fffe0ff */
[----:B-1----:R-:W-:Y:S01]  /*5780*/  @!P4 IMAD.MOV.U32 R0, RZ, RZ, 0x1000 ;  /* 0x00001000ff00c424 */ /* 0x002fe200078e00ff */
[----:B------:R-:W-:Y:S01]  /*5790*/  UMOV UR17, 0x10000000 ;  /* 0x1000000000117882 */ /* 0x000fe20000000000 */
[----:B------:R-:W-:Y:S01]  /*57a0*/  UMOV UR28, UR36 ;  /* 0x00000024001c7c82 */ /* 0x000fe20008000000 */
[----:B------:R-:W-:Y:S01]  /*57b0*/  @!UP1 UIADD3 UR10, UPT, UPT, UR26, 0x40, URZ ;  /* 0x000000401a0a9890 */ /* 0x000fe2000fffe0ff */
[----:B------:R-:W-:Y:S01]  /*57c0*/  @P3 SHF.R.U32.HI R26, RZ, 0x10, R17 ;  /* 0x00000010ff1a3819 */ /* 0x000fe20000011611 */
[----:B------:R-:W-:Y:S01]  /*57d0*/  UMOV UR11, UR27 ;  /* 0x0000001b000b7c82 */ /* 0x000fe20008000000 */
[----:B------:R-:W-:Y:S01]  /*57e0*/  IMAD.U32 R9, RZ, RZ, UR8 ;  /* 0x00000008ff097e24 */ /* 0x000fe2000f8e00ff */
[----:B------:R-:W-:Y:S01]  /*57f0*/  @!UP1 UIADD3 UR8, UPT, UPT, UR7, 0xb00, URZ ;  /* 0x00000b0007089890 */ /* 0x000fe2000fffe0ff */
[----:B------:R-:W-:Y:S01]  /*5800*/  IMAD.U32 R8, RZ, RZ, UR9 ;  /* 0x00000009ff087e24 */ /* 0x000fe2000f8e00ff */
[----:B------:R-:W-:Y:S01]  /*5810*/  VOTEU.ALL UP1, P4 ;  /* 0x0000000000ff7886 */ /* 0x000fe20002020000 */
[----:B------:R-:W-:Y:S01]  /*5820*/  UMOV UR9, UR25 ;  /* 0x0000001900097c82 */ /* 0x000fe20008000000 */
[----:B------:R-:W-:Y:S01]  /*5830*/  @!P4 R2UR UR19, R9 ;  /* 0x000000000913c2ca */ /* 0x000fe200000e0000 */
[----:B------:R-:W-:Y:S01]  /*5840*/  UMOV UR12, UR36 ;  /* 0x00000024000c7c82 */ /* 0x000fe20008000000 */
[----:B------:R-:W-:Y:S01]  /*5850*/  @!P4 R2UR UR18, R8 ;  /* 0x000000000812c2ca */ /* 0x000fe200000e0000 */
[----:B------:R-:W-:Y:S01]  /*5860*/  UPRMT UR14, UR37, 0x654, UR25 ;  /* 0x00000654250e7896 */ /* 0x000fe20008000019 */
[----:B------:R-:W1:Y:S01]  /*5870*/  LDC.64 R8, c[0x0][0xb10] ;  /* 0x0002c400ff087b82 */ /* 0x000e620000000a00 */
[----:B------:R-:W-:Y:S10]  /*5880*/  VIADD R28, R28, 0x1 ;  /* 0x000000011c1c7836 */ /* 0x000ff40000000000 */
[----:B------:R1:W-:Y:S01]  /*5890*/  @!UP2 UTMALDG.3D [UR24], [UR18], desc[UR16] ;  /* 0x000010181200a5b4 */ /* 0x0003e20008011000 */
[----:B------:R1:W-:Y:S01]  /*58a0*/  @!UP1 UTMALDG.3D [UR8], [UR18], desc[UR16] ;  /* 0x00001008120095b4 */ /* 0x0003e20008011000 */
[----:B------:R5:W-:Y:S01]  /*58b0*/  @!P4 SYNCS.ARRIVE.TRANS64.RED.A0TR RZ, [UR7+0x1a0], R0 ;  /* 0x0001a000ffffc9a7 */ /* 0x000be20008300407 */
[C---:B-1----:R-:W-:Y:S01]  /*58c0*/  @!P1 IMAD.HI.U32 R8, R11.reuse, R8, RZ ;  /* 0x000000080b089227 */ /* 0x042fe200078e00ff */
[----:B--2---:R-:W-:Y:S02]  /*58d0*/  @!P1 ISETP.NE.AND P0, PT, R12, 0x1, PT ;  /* 0x000000010c00980c */ /* 0x004fe40003f05270 */
[----:B----4-:R-:W-:Y:S01]  /*58e0*/  @!P1 ISETP.NE.AND P2, PT, R2, 0x1, PT ;  /* 0x000000010200980c */ /* 0x010fe20003f45270 */
[C---:B------:R-:W-:Y:S01]  /*58f0*/  @!P1 IMAD.HI.U32 R13, R10.reuse, R13, RZ ;  /* 0x0000000d0a0d9227 */ /* 0x040fe200078e00ff */
[----:B------:R-:W-:Y:S04]  /*5900*/  @!P1 SHF.R.U32.HI R8, RZ, R9, R8 ;  /* 0x00000009ff089219 */ /* 0x000fe80000011608 */
[----:B------:R-:W-:Y:S01]  /*5910*/  @!P1 SEL R8, R11, R8, !P2 ;  /* 0x000000080b089207 */ /* 0x000fe20005000000 */
[----:B------:R-:W-:Y:S01]  /*5920*/  SYNCS.ARRIVE.TRANS64.RED.A1T0 RZ, [UR14], RZ ;  /* 0x000000ffffff79a7 */ /* 0x000fe2000810040e */
[----:B------:R-:W1:Y:S01]  /*5930*/  SYNCS.PHASECHK.TRANS64.TRYWAIT P5, [UR7+0x1b8], R22 ;  /* 0x0001b816ff0075a7 */ /* 0x000e6200080a1107 */
[----:B-----5:R-:W2:Y:S02]  /*5940*/  @!P1 LDC R0, c[0x0][0xb20] ;  /* 0x0002c800ff009b82 */ /* 0x020ea40000000800 */
[----:B--2---:R-:W-:Y:S04]  /*5950*/  @!P1 SHF.R.U32.HI R0, RZ, R0, R13 ;  /* 0x00000000ff009219 */ /* 0x004fe8000001160d */
[----:B------:R-:W-:Y:S05]  /*5960*/  @!P1 SEL R9, R10, R0, !P0 ;  /* 0x000000000a099207 */ /* 0x000fea0004000000 */
[----:B------:R-:W-:Y:S02]  /*5970*/  @!P1 IMAD.IADD R0, R9, 0x1, -R8 ;  /* 0x0000000109009824 */ /* 0x000fe400078e0a08 */
[----:B------:R-:W-:Y:S02]  /*5980*/  @!P1 IMAD.IADD R8, R8, 0x1, -R9 ;  /* 0x0000000108089824 */ /* 0x000fe400078e0a09 */
[----:B------:R-:W-:Y:S02]  /*5990*/  @!P1 IMAD R11, R0, R2, R11 ;  /* 0x00000002000b9224 */ /* 0x000fe400078e020b */
[----:B------:R-:W-:Y:S01]  /*59a0*/  @!P1 IMAD R10, R8, R12, R10 ;  /* 0x0000000c080a9224 */ /* 0x000fe200078e020a */
[----:B-1----:R-:W-:Y:S06]  /*59b0*/  @!P5 BRA `(.L_x_116) ;  /* 0x000000680014d947 */ /* 0x002fec0003800000 */
.L_x_226:
[----:B------:R-:W-:Y:S01]  /*59c0*/  @!P4 IADD3 R2, P0, PT, R30, 0x580, RZ ;  /* 0x000005801e02c810 */ /* 0x000fe20007f1e0ff */
[----:B------:R-:W-:Y:S01]  /*59d0*/  VOTEU.ALL UP1, P4 ;  /* 0x0000000000ff7886 */ /* 0x000fe20002020000 */
[----:B------:R-:W-:Y:S01]  /*59e0*/  VOTEU.ALL UP2, P4 ;  /* 0x0000000000ff7886 */ /* 0x000fe20002040000 */
[----:B------:R-:W-:Y:S01]  /*59f0*/  UMOV UR14, 0x0 ;  /* 0x00000000000e7882 */ /* 0x000fe20000000000 */
[----:B------:R-:W-:Y:S01]  /*5a00*/  @!P4 R2UR UR9, R2 ;  /* 0x000000000209c2ca */ /* 0x000fe200000e0000 */
[----:B-1----:R-:W-:Y:S01]  /*5a10*/  @!P4 IMAD.X R0, RZ, RZ, R31, P0 ;  /* 0x000000ffff00c224 */ /* 0x002fe200000e061f */
[----:B------:R-:W-:Y:S01]  /*5a20*/  @!UP1 UIADD3 UR17, UPT, UPT, UR7, 0x1a8, URZ ;  /* 0x000001a807119890 */ /* 0x000fe2000fffe0ff */
[----:B------:R-:W-:Y:S01]  /*5a30*/  ISETP.NE.AND P0, PT, R28, 0x2, PT ;  /* 0x000000021c00780c */ /* 0x000fe20003f05270 */
[----:B------:R-:W-:Y:S01]  /*5a40*/  @!UP1 UIADD3 UR18, UPT, UPT, UR26, 0x20, URZ ;  /* 0x000000201a129890 */ /* 0x000fe2000fffe0ff */
[----:B------:R-:W-:Y:S01]  /*5a50*/  LOP3.LUT R29, R29, 0x1, RZ, 0x3c, !PT ;  /* 0x000000011d1d7812 */ /* 0x000fe200078e3cff */
[----:B------:R-:W-:Y:S01]  /*5a60*/  @!UP1 UIADD3 UR16, UPT, UPT, UR7, 0x1300, URZ ;  /* 0x0000130007109890 */ /* 0x000fe2000fffe0ff */
[----:B------:R-:W-:Y:S01]  /*5a70*/  @!P4 R2UR UR8, R0 ;  /* 0x000000000008c2ca */ /* 0x000fe200000e0000 */
[----:B------:R-:W-:Y:S01]  /*5a80*/  UMOV UR15, 0x10000000 ;  /* 0x10000000000f7882 */ /* 0x000fe20000000000 */
[----:B------:R-:W-:Y:S01]  /*5a90*/  UMOV UR19, UR27 ;  /* 0x0000001b00137c82 */ /* 0x000fe20008000000 */
[----:B------:R-:W-:Y:S01]  /*5aa0*/  UMOV UR20, UR36 ;  /* 0x0000002400147c82 */ /* 0x000fe20008000000 */
[----:B------:R-:W-:Y:S01]  /*5ab0*/  @!UP1 UIADD3 UR10, UPT, UPT, UR26, 0x60, URZ ;  /* 0x000000601a0a9890 */ /* 0x000fe2000fffe0ff */
[----:B------:R-:W-:Y:S01]  /*5ac0*/  SEL R0, RZ, 0x1, P0 ;  /* 0x00000001ff007807 */ /* 0x000fe20000000000 */
[----:B------:R-:W-:Y:S01]  /*5ad0*/  IMAD.U32 R8, RZ, RZ, UR9 ;  /* 0x00000009ff087e24 */ /* 0x000fe2000f8e00ff */
[----:B------:R-:W-:Y:S01]  /*5ae0*/  UMOV UR11, UR27 ;  /* 0x0000001b000b7c82 */ /* 0x000fe20008000000 */
[----:B------:R-:W-:Y:S01]  /*5af0*/  UMOV UR12, UR36 ;  /* 0x00000024000c7c82 */ /* 0x000fe20008000000 */
[----:B------:R-:W-:Y:S01]  /*5b00*/  UMOV UR9, UR17 ;  /* 0x0000001100097c82 */ /* 0x000fe20008000000 */
[----:B------:R-:W-:Y:S01]  /*5b10*/  @P3 R2UR UR36, R26 ;  /* 0x000000001a2432ca */ /* 0x000fe200000e0000 */
[----:B------:R-:W-:Y:S01]  /*5b20*/  IMAD.IADD R22, R10, 0x1, R82 ;  /* 0x000000010a167824 */ /* 0x000fe200078e0252 */
[----:B------:R-:W-:Y:S01]  /*5b30*/  @!P4 R2UR UR22, R8 ;  /* 0x000000000816c2ca */ /* 0x000fe200000e0000 */
[----:B------:R-:W-:Y:S01]  /*5b40*/  IMAD.U32 R9, RZ, RZ, UR8 ;  /* 0x00000008ff097e24 */ /* 0x000fe2000f8e00ff */
[----:B------:R-:W-:Y:S01]  /*5b50*/  @!UP1 UIADD3 UR8, UPT, UPT, UR7, 0x1b00, URZ ;  /* 0x00001b0007089890 */ /* 0x000fe2000fffe0ff */
[----:B------:R-:W-:Y:S01]  /*5b60*/  LOP3.LUT R27, R27, R0, RZ, 0x3c, !PT ;  /* 0x000000001b1b7212 */ /* 0x000fe200078e3cff */
[----:B------:R-:W-:Y:S01]  /*5b70*/  VOTEU.ALL UP1, P4 ;  /* 0x0000000000ff7886 */ /* 0x000fe20002020000 */
[----:B------:R-:W-:Y:S01]  /*5b80*/  IMAD.IADD R23, R11, 0x1, R83 ;  /* 0x000000010b177824 */ /* 0x000fe200078e0253 */
[----:B------:R-:W-:Y:S02]  /*5b90*/  @!P4 R2UR UR23, R9 ;  /* 0x000000000917c2ca */ /* 0x000fe400000e0000 */
[----:B------:R-:W-:Y:S11]  /*5ba0*/  SEL R28, R28, RZ, P0 ;  /* 0x000000ff1c1c7207 */ /* 0x000ff60000000000 */
[----:B------:R2:W-:Y:S01]  /*5bb0*/  @!UP2 UTMALDG.3D [UR16], [UR22], desc[UR14] ;  /* 0x00000e101600a5b4 */ /* 0x0005e20008011000 */
[----:B------:R2:W-:Y:S01]  /*5bc0*/  @!UP1 UTMALDG.3D [UR8], [UR22], desc[UR14] ;  /* 0x00000e08160095b4 */ /* 0x0005e20008011000 */
[----:B------:R2:W-:Y:S01]  /*5bd0*/  @!P4 SYNCS.ARRIVE.TRANS64.RED.A0TR RZ, [UR7+0x1a8], R25 ;  /* 0x0001a819ffffc9a7 */ /* 0x0005e20008300407 */
[----:B------:R-:W-:Y:S01]  /*5be0*/  UPLOP3.LUT UP1, UPT, UPT, UPT, UPT, 0x80, 0x8 ;  /* 0x000000000008789c */ /* 0x000fe20003f2f070 */
[----:B------:R-:W-:Y:S01]  /*5bf0*/  SYNCS.ARRIVE.TRANS64.RED.A1T0 RZ, [UR13], RZ ;  /* 0x000000ffffff79a7 */ /* 0x000fe2000810040d */
[----:B------:R-:W-:Y:S09]  /*5c00*/  @P3 BRA `(.L_x_117) ;  /* 0xfffffff400203947 */ /* 0x000ff2000383ffff */
[----:B------:R-:W-:-:S04]  /*5c10*/  SHF.L.U32 R2, R29, 0x1f, RZ ;  /* 0x0000001f1d027819 */ /* 0x000fc800000006ff */
[----:B------:R-:W1:Y:S02]  /*5c20*/  SYNCS.PHASECHK.TRANS64.TRYWAIT P0, [UR7+0x1b0], R2 ;  /* 0x0001b002ff0075a7 */ /* 0x000e640008001107 */
[----:B-1----:R-:W-:Y:S05]  /*5c30*/  @!P0 BRA `(.L_x_118) ;  /* 0x00000064008c8947 */ /* 0x002fea0003800000 */
.L_x_228:
[----:B-1----:R-:W-:-:S07]  /*5c40*/  MOV R0, UR7 ;  /* 0x0000000700007c02 */ /* 0x002fce0008000f00 */
.L_x_119:
[----:B-1----:R-:W-:-:S04]  /*5c50*/  SHF.L.U32 R2, R29, 0x1f, RZ ;  /* 0x0000001f1d027819 */ /* 0x002fc800000006ff */
[----:B------:R1:W4:Y:S03]  /*5c60*/  SYNCS.PHASECHK.TRANS64.TRYWAIT P0, [R0+URZ+0x1b8], R2 ;  /* 0x0001b802000075a7 */ /* 0x00032600080011ff */
[----:B----4-:R-:W-:Y:S05]  /*5c70*/  @!P0 NANOSLEEP.SYNCS 0x989680 ;  /* 0x009896800000895d */ /* 0x010fea0003900000 */
[----:B------:R-:W4:Y:S02]  /*5c80*/  @!P0 SYNCS.PHASECHK.TRANS64 P0, [R0+URZ+0x1b8], R2 ;  /* 0x0001b802000085a7 */ /* 0x000f2400080010ff */
[----:B--2-4-:R-:W-:Y:S05]  /*5c90*/  @P0 EXIT ;  /* 0x000000000000094d */ /* 0x014fea0003800000 */
[----:B------:R-:W-:Y:S05]  /*5ca0*/  BRA `(.L_x_119) ;  /* 0xfffffffc00e87947 */ /* 0x000fea000383ffff */
.L_x_108:
[----:B------:R-:W-:-:S06]  /*5cb0*/  UISETP.GE.AND UP1, UPT, UR10, 0x4, UPT ;  /* 0x000000040a00788c */ /* 0x000fcc000bf26270 */
[----:B------:R-:W-:-:S13]  /*5cc0*/  PLOP3.LUT P0, PT, PT, PT, UP1, 0x80, 0x8 ;  /* 0x000000000008781c */ /* 0x000fda0003f0f018 */
[----:B------:R-:W-:Y:S05]  /*5cd0*/  @!P0 EXIT ;  /* 0x000000000000894d */ /* 0x000fea0003800000 */
[----:B------:R-:W-:Y:S01]  /*5ce0*/  BAR.SYNC.DEFER_BLOCKING 0x6, 0xa0 ;  /* 0x0182800000007b1d */ /* 0x000fe20000010000 */
[C---:B------:R-:W-:Y:S01]  /*5cf0*/  IMAD.SHL.U32 R110, R111.reuse, 0x20, RZ ;  /* 0x000000206f6e7824 */ /* 0x040fe200078e00ff */
[----:B------:R-:W-:Y:S01]  /*5d00*/  CS2R R106, SRZ ;  /* 0x00000000006a7805 */ /* 0x000fe2000001ff00 */
[----:B------:R-:W-:Y:S02]  /*5d10*/  IMAD.SHL.U32 R6, R112, 0x200000, RZ ;  /* 0x0020000070067824 */ /* 0x000fe400078e00ff */
[C---:B------:R-:W-:Y:S01]  /*5d20*/  IMAD.U32 R5, R111.reuse, 0x10000, RZ ;  /* 0x000100006f057824 */ /* 0x040fe200078e00ff */
[----:B------:R-:W-:Y:S02]  /*5d30*/  UMOV UR41, 0x400 ;  /* 0x0000040000297882 */ /* 0x000fe40000000000 */
[----:B------:R-:W1:Y:S01]  /*5d40*/  LDC R98, c[0x0][0x370] ;  /* 0x0000dc00ff627b82 */ /* 0x000e620000000800 */
[----:B------:R-:W-:Y:S01]  /*5d50*/  ULEA UR41, UR37, UR41, 0x18 ;  /* 0x0000002925297291 */ /* 0x000fe2000f8ec0ff */
[----:B------:R-:W-:Y:S01]  /*5d60*/  IMAD.SHL.U32 R2, R111, 0x4, RZ ;  /* 0x000000046f027824 */ /* 0x000fe200078e00ff */
[----:B------:R-:W-:Y:S01]  /*5d70*/  LOP3.LUT R6, R6, 0x200000, RZ, 0xc0, !PT ;  /* 0x0020000006067812 */ /* 0x000fe200078ec0ff */
[----:B------:R-:W-:Y:S01]  /*5d80*/  IMAD.SHL.U32 R3, R112, 0x400, RZ ;  /* 0x0000040070037824 */ /* 0x000fe200078e00ff */
[C---:B------:R-:W-:Y:S01]  /*5d90*/  LOP3.LUT R4, R110.reuse, 0x80, RZ, 0xc0, !PT ;  /* 0x000000806e047812 */ /* 0x040fe200078ec0ff */
[----:B------:R-:W-:Y:S01]  /*5da0*/  IMAD.MOV.U32 R70, RZ, RZ, RZ ;  /* 0x000000ffff467224 */ /* 0x000fe200078e00ff */
[----:B------:R-:W-:Y:S01]  /*5db0*/  LOP3.LUT R0, R110, 0xb60, RZ, 0xc0, !PT ;  /* 0x00000b606e007812 */ /* 0x000fe200078ec0ff */
[----:B------:R-:W2:Y:S01]  /*5dc0*/  LDC R97, c[0x0][0x374] ;  /* 0x0000dd00ff617b82 */ /* 0x000ea20000000800 */
[----:B------:R-:W-:Y:S01]  /*5dd0*/  LOP3.LUT R2, R4, 0x10, R2, 0xf8, !PT ;  /* 0x0000001004027812 */ /* 0x000fe200078ef802 */
[----:B------:R-:W-:Y:S01]  /*5de0*/  IMAD.MOV.U32 R108, RZ, RZ, RZ ;  /* 0x000000ffff6c7224 */ /* 0x000fe200078e00ff */
[----:B------:R-:W-:Y:S01]  /*5df0*/  LOP3.LUT R0, R0, 0x400, R3, 0xf8, !PT ;  /* 0x0000040000007812 */ /* 0x000fe200078ef803 */
[----:B------:R-:W-:Y:S01]  /*5e00*/  IMAD.MOV.U32 R96, RZ, RZ, RZ ;  /* 0x000000ffff607224 */ /* 0x000fe200078e00ff */
[----:B------:R-:W-:Y:S01]  /*5e10*/  LOP3.LUT R5, R6, 0x400000, R5, 0xf8, !PT ;  /* 0x0040000006057812 */ /* 0x000fe200078ef805 */
[----:B------:R-:W-:Y:S01]  /*5e20*/  IMAD.MOV.U32 R105, RZ, RZ, RZ ;  /* 0x000000ffff697224 */ /* 0x000fe200078e00ff */
[----:B------:R-:W-:Y:S01]  /*5e30*/  LOP3.LUT P0, RZ, R110, 0x80, RZ, 0xc0, !PT ;  /* 0x000000806eff7812 */ /* 0x000fe2000780c0ff */
[----:B------:R-:W3:Y:S01]  /*5e40*/  LDCU.64 UR46, c[0x0][0x348] ;  /* 0x00006900ff2e77ac */ /* 0x000ee20008000a00 */
[----:B------:R-:W4:Y:S01]  /*5e50*/  LDS R71, [UR41+0x280] ;  /* 0x00028029ff477984 */ /* 0x000f220008000800 */
[----:B------:R-:W-:-:S02]  /*5e60*/  LOP3.LUT R109, R0, R2, RZ, 0xfc, !PT ;  /* 0x00000002006d7212 */ /* 0x000fc400078efcff */
[----:B------:R-:W-:Y:S01]  /*5e70*/  P2R R0, PR, RZ, 0x1 ;  /* 0x00000001ff007803 */ /* 0x000fe20000000000 */
[----:B------:R-:W-:Y:S01]  /*5e80*/  UIADD3 UR40, UPT, UPT, UR41, 0x300, URZ ;  /* 0x0000030029287890 */ /* 0x000fe2000fffe0ff */
[----:B------:R-:W-:Y:S01]  /*5e90*/  LOP3.LUT R111, R111, 0x60, RZ, 0xc0, !PT ;  /* 0x000000606f6f7812 */ /* 0x000fe200078ec0ff */
[----:B------:R-:W-:Y:S01]  /*5ea0*/  UIADD3 UR43, UPT, UPT, UR41, 0x2300, URZ ;  /* 0x00002300292b7890 */ /* 0x000fe2000fffe0ff */
[----:B------:R-:W-:Y:S01]  /*5eb0*/  UMOV UR42, URZ ;  /* 0x000000ff002a7c82 */ /* 0x000fe20008000000 */
[----:B-1234-:R-:W-:-:S10]  /*5ec0*/  IMAD.IADD R71, R71, 0x1, R5 ;  /* 0x0000000147477824 */ /* 0x01efd400078e0205 */
.L_x_146:
[C---:B------:R-:W-:Y:S02]  /*5ed0*/  LEA R0, R96.reuse, UR41, 0x3 ;  /* 0x0000002960007c11 */ /* 0x040fe4000f8e18ff */
[----:B------:R-:W-:Y:S02]  /*5ee0*/  SHF.L.U32 R2, R107, 0x1f, RZ ;  /* 0x0000001f6b027819 */ /* 0x000fe400000006ff */
[----:B-1----:R-:W-:Y:S02]  /*5ef0*/  LEA R8, R96, UR41, 0x4 ;  /* 0x0000002960087c11 */ /* 0x002fe4000f8e20ff */
[----:B------:R-:W1:Y:S02]  /*5f00*/  SYNCS.PHASECHK.TRANS64.TRYWAIT P0, [R0+URZ+0x1d0], R2 ;  /* 0x0001d002000075a7 */ /* 0x000e6400080011ff */
[----:B-1----:R-:W-:Y:S05]  /*5f10*/  @!P0 BRA `(.L_x_120) ;  /* 0x0000006000ec8947 */ /* 0x002fea0003800000 */
.L_x_229:
        /* <DEDUP_REMOVED lines=11> */
[----:B--2---:R-:W-:-:S04]  /*5fd0*/  LOP3.LUT P3, RZ, R10, 0x1, RZ, 0xc0, !PT ;  /* 0x000000010aff7812 */ /* 0x004fc8000786c0ff */
[----:B------:R-:W-:-:S09]  /*5fe0*/  P2R R114, PR, RZ, 0x8 ;  /* 0x00000008ff727803 */ /* 0x000fd20000000000 */
[----:B------:R-:W-:Y:S02]  /*5ff0*/  @P3 MOV R103, R8 ;  /* 0x0000000800673202 */ /* 0x000fe40000000f00 */
[----:B------:R-:W-:Y:S01]  /*6000*/  @P3 LOP3.LUT R102, R9, 0xffff, RZ, 0xc0, !PT ;  /* 0x0000ffff09663812 */ /* 0x000fe200078ec0ff */
[----:B-1----:R-:W-:Y:S06]  /*6010*/  @!P0 BRA `(.L_x_121) ;  /* 0x0000000000b88947 */ /* 0x002fec0003800000 */
[----:B------:R-:W1:Y:S01]  /*6020*/  LDC.64 R4, c[0x0][0xb18] ;  /* 0x0002c600ff047b82 */ /* 0x000e620000000a00 */
[----:B------:R-:W-:-:S07]  /*6030*/  ISETP.NE.AND P0, PT, R67, 0x1, PT ;  /* 0x000000014300780c */ /* 0x000fce0003f05270 */
[----:B------:R-:W2:Y:S08]  /*6040*/  LDC.64 R6, c[0x0][0xb10] ;  /* 0x0002c400ff067b82 */ /* 0x000eb00000000a00 */
[----:B------:R-:W3:Y:S08]  /*6050*/  LDC R0, c[0x0][0xb20] ;  /* 0x0002c800ff007b82 */ /* 0x000ef00000000800 */
[----:B------:R-:W4:Y:S01]  /*6060*/  LDC R12, c[0x0][0xb0c] ;  /* 0x0002c300ff0c7b82 */ /* 0x000f220000000800 */
[----:B-1----:R-:W-:Y:S01]  /*6070*/  IMAD.HI.U32 R14, R97, R5, RZ ;  /* 0x00000005610e7227 */ /* 0x002fe200078e00ff */
[----:B------:R-:W-:-:S03]  /*6080*/  ISETP.NE.AND P1, PT, R4, 0x1, PT ;  /* 0x000000010400780c */ /* 0x000fc60003f25270 */
[----:B------:R-:W-:-:S03]  /*6090*/  IMAD.HI.U32 R5, R102, R5, RZ ;  /* 0x0000000566057227 */ /* 0x000fc600078e00ff */
[----:B------:R-:W1:Y:S01]  /*60a0*/  LDC.64 R2, c[0x0][0xb28] ;  /* 0x0002ca00ff027b82 */ /* 0x000e620000000a00 */
[----:B--2---:R-:W-:-:S04]  /*60b0*/  IMAD.HI.U32 R15, R98, R6, RZ ;  /* 0x00000006620f7227 */ /* 0x004fc800078e00ff */
[----:B------:R-:W-:Y:S01]  /*60c0*/  IMAD.HI.U32 R16, R103, R6, RZ ;  /* 0x0000000667107227 */ /* 0x000fe200078e00ff */
[-C--:B------:R-:W-:Y:S02]  /*60d0*/  SHF.R.U32.HI R15, RZ, R7.reuse, R15 ;  /* 0x00000007ff0f7219 */ /* 0x080fe4000001160f */
[-C--:B---3--:R-:W-:Y:S02]  /*60e0*/  SHF.R.U32.HI R14, RZ, R0.reuse, R14 ;  /* 0x00000000ff0e7219 */ /* 0x088fe4000001160e */
[----:B------:R-:W-:Y:S02]  /*60f0*/  SHF.R.U32.HI R5, RZ, R0, R5 ;  /* 0x00000000ff057219 */ /* 0x000fe40000011605 */
[----:B------:R-:W-:Y:S02]  /*6100*/  SEL R14, R97, R14, !P1 ;  /* 0x0000000e610e7207 */ /* 0x000fe40004800000 */
[----:B------:R-:W-:Y:S02]  /*6110*/  SHF.R.U32.HI R16, RZ, R7, R16 ;  /* 0x00000007ff107219 */ /* 0x000fe40000011610 */
[----:B----4-:R-:W-:-:S02]  /*6120*/  ISETP.NE.AND P2, PT, R12, 0x1, PT ;  /* 0x000000010c00780c */ /* 0x010fc40003f45270 */
[----:B------:R-:W-:Y:S02]  /*6130*/  SEL R5, R102, R5, !P1 ;  /* 0x0000000566057207 */ /* 0x000fe40004800000 */
[----:B------:R-:W-:Y:S02]  /*6140*/  SEL R15, R98, R15, !P2 ;  /* 0x0000000f620f7207 */ /* 0x000fe40005000000 */
[----:B------:R-:W-:Y:S01]  /*6150*/  SEL R16, R103, R16, !P2 ;  /* 0x0000001067107207 */ /* 0x000fe20005000000 */
[----:B-1----:R-:W-:-:S04]  /*6160*/  IMAD.HI.U32 R13, R14, R2, RZ ;  /* 0x000000020e0d7227 */ /* 0x002fc800078e00ff */
        /* <DEDUP_REMOVED lines=25> */
.L_x_121:
[----:B------:R-:W1:Y:S02]  /*6300*/  LDCU UR4, c[0x0][0xb30] ;  /* 0x00016600ff0477ac */ /* 0x000e640008000800 */
[----:B-1----:R-:W-:-:S09]  /*6310*/  UISETP.NE.AND UP0, UPT, UR4, 0x1, UPT ;  /* 0x000000010400788c */ /* 0x002fd2000bf05270 */
        /* <DEDUP_REMOVED lines=17> */
.L_x_122:
[----:B------:R-:W-:Y:S01]  /*6430*/  ULOP3.LUT UP0, URZ, UR40, 0x90, URZ, 0xc0, !UPT ;  /* 0x0000009028ff7892 */ /* 0x000fe2000f80c0ff */
[----:B------:R-:W-:Y:S02]  /*6440*/  IADD3 R96, PT, PT, R96, 0x1, RZ ;  /* 0x0000000160607810 */ /* 0x000fe40007ffe0ff */
[----:B------:R-:W-:-:S06]  /*6450*/  @P3 SHF.R.U32.HI R104, RZ, 0x10, R9 ;  /* 0x00000010ff683819 */ /* 0x000fcc0000011609 */
[----:B------:R-:W-:Y:S05]  /*6460*/  BRA.U !UP0, `(.L_x_123) ;  /* 0x0000000108407547 */ /* 0x000fea000b800000 */
[----:B------:R-:W-:Y:S01]  /*6470*/  MOV R2, 0x0 ;  /* 0x0000000000027802 */ /* 0x000fe20000000f00 */
[----:B------:R-:W1:Y:S01]  /*6480*/  LDCU.64 UR8, c[0x4][0x80] ;  /* 0x01001000ff0877ac */ /* 0x000e620008000a00 */
[----:B------:R-:W-:Y:S02]  /*6490*/  HFMA2 R12, -RZ, RZ, 0, 5.9604644775390625e-08 ;  /* 0x00000001ff0c7431 */ /* 0x000fe400000001ff */
[----:B------:R-:W-:Y:S01]  /*64a0*/  IMAD.MOV.U32 R8, RZ, RZ, 0x70 ;  /* 0x00000070ff087424 */ /* 0x000fe200078e00ff */
[----:B------:R-:W2:Y:S01]  /*64b0*/  LDCU.64 UR6, c[0x4][0x88] ;  /* 0x01001100ff0677ac */ /* 0x000ea20008000a00 */
[----:B------:R-:W3:Y:S01]  /*64c0*/  LDC.64 R2, c[0x4][R2] ;  /* 0x0100000002027b82 */ /* 0x000ee20000000a00 */
[----:B------:R-:W-:Y:S01]  /*64d0*/  IMAD.MOV.U32 R13, RZ, RZ, RZ ;  /* 0x000000ffff0d7224 */ /* 0x000fe200078e00ff */
[----:B------:R-:W4:Y:S01]  /*64e0*/  LDCU.64 UR4, c[0x4][0x8] ;  /* 0x01000100ff0477ac */ /* 0x000f220008000a00 */
[----:B-1----:R-:W-:Y:S01]  /*64f0*/  IMAD.U32 R4, RZ, RZ, UR8 ;  /* 0x00000008ff047e24 */ /* 0x002fe2000f8e00ff */
[----:B------:R-:W-:Y:S01]  /*6500*/  MOV R5, UR9 ;  /* 0x0000000900057c02 */ /* 0x000fe20008000f00 */
[----:B--2---:R-:W-:Y:S01]  /*6510*/  IMAD.U32 R6, RZ, RZ, UR6 ;  /* 0x00000006ff067e24 */ /* 0x004fe2000f8e00ff */
[----:B------:R-:W-:Y:S01]  /*6520*/  MOV R7, UR7 ;  /* 0x0000000700077c02 */ /* 0x000fe20008000f00 */
[----:B----4-:R-:W-:Y:S01]  /*6530*/  IMAD.U32 R10, RZ, RZ, UR4 ;  /* 0x00000004ff0a7e24 */ /* 0x010fe2000f8e00ff */
[----:B------:R-:W-:-:S02]  /*6540*/  MOV R11, UR5 ;  /* 0x00000005000b7c02 */ /* 0x000fc40008000f00 */
[----:B------:R-:W-:-:S07]  /*6550*/  LEPC R20, `(.L_x_123) ;  /* 0x000000001014794e */ /* 0x000fce0000000000 */
[----:B---3-5:R-:W-:Y:S05]  /*6560*/  CALL.ABS.NOINC R2 ;  /* 0x0000000002007343 */ /* 0x028fea0003c00000 */
.L_x_123:
[----:B------:R-:W-:-:S09]  /*6570*/  ULOP3.LUT UP0, URZ, UR43, 0x90, URZ, 0xc0, !UPT ;  /* 0x000000902bff7892 */ /* 0x000fd2000f80c0ff */
        /* <DEDUP_REMOVED lines=17> */
.L_x_124:
[----:B------:R-:W1:Y:S02]  /*6690*/  LDC.64 R2, c[0x0][0x890] ;  /* 0x00022400ff027b82 */ /* 0x000e640000000a00 */
[----:B-1----:R-:W-:-:S04]  /*66a0*/  ISETP.NE.U32.AND P2, PT, R2, RZ, PT ;  /* 0x000000ff0200720c */ /* 0x002fc80003f45070 */
[----:B------:R-:W-:-:S13]  /*66b0*/  ISETP.NE.AND.EX P2, PT, R3, RZ, PT, P2 ;  /* 0x000000ff0300720c */ /* 0x000fda0003f45320 */
[----:B------:R-:W-:Y:S05]  /*66c0*/  @!P2 BRA `(.L_x_125) ;  /* 0x000000000034a947 */ /* 0x000fea0003800000 */
[----:B------:R-:W1:Y:S02]  /*66d0*/  LDCU.64 UR4, c[0x0][0x888] ;  /* 0x00011100ff0477ac */ /* 0x000e640008000a00 */
[----:B-1----:R-:W-:-:S04]  /*66e0*/  UISETP.NE.U32.AND UP0, UPT, UR4, URZ, UPT ;  /* 0x000000ff0400728c */ /* 0x002fc8000bf05070 */
[----:B------:R-:W-:-:S09]  /*66f0*/  UISETP.NE.AND.EX UP0, UPT, UR5, URZ, UPT, UP0 ;  /* 0x000000ff0500728c */ /* 0x000fd2000bf05300 */
[----:B------:R-:W-:Y:S05]  /*6700*/  BRA.U !UP0, `(.L_x_126) ;  /* 0x0000000108187547 */ /* 0x000fea000b800000 */
[----:B------:R-:W1:Y:S01]  /*6710*/  LDC.64 R4, c[0x0][0x888] ;  /* 0x00022200ff047b82 */ /* 0x000e620000000a00 */
[----:B------:R-:W-:-:S04]  /*6720*/  IMAD R0, R2, UR36, RZ ;  /* 0x0000002402007c24 */ /* 0x000fc8000f8e02ff */
[----:B-1----:R-:W-:-:S05]  /*6730*/  IMAD.WIDE R4, R0, 0x4, R4 ;  /* 0x0000000400047825 */ /* 0x002fca00078e0204 */
[----:B-----5:R1:W5:Y:S01]  /*6740*/  LDG.E R80, desc[UR38][R4.64] ;  /* 0x0000002604507981 */ /* 0x020362000c1e1900 */
[----:B------:R-:W-:Y:S01]  /*6750*/  MOV R92, 0x1 ;  /* 0x00000001005c7802 */ /* 0x000fe20000000f00 */
[----:B------:R-:W-:Y:S06]  /*6760*/  BRA `(.L_x_125) ;  /* 0x00000000000c7947 */ /* 0x000fec0003800000 */
.L_x_126:
[----:B------:R-:W1:Y:S01]  /*6770*/  LDCU UR4, c[0x0][0x880] ;  /* 0x00011000ff0477ac */ /* 0x000e620008000800 */
[----:B------:R-:W-:Y:S01]  /*6780*/  HFMA2 R92, -RZ, RZ, 0, 5.9604644775390625e-08 ;  /* 0x00000001ff5c7431 */ /* 0x000fe200000001ff */
[----:B-1---5:R-:W-:Y:S02]  /*6790*/  MOV R80, UR4 ;  /* 0x0000000400507c02 */ /* 0x022fe40008000f00 */
.L_x_125:
[----:B-1----:R-:W1:Y:S02]  /*67a0*/  LDC.64 R4, c[0x0][0x8b0] ;  /* 0x00022c00ff047b82 */ /* 0x002e640000000a00 */
        /* <DEDUP_REMOVED lines=11> */
[----:B------:R-:W-:Y:S05]  /*6860*/  BRA `(.L_x_127) ;  /* 0x0000000000087947 */ /* 0x000fea0003800000 */
.L_x_128:
[----:B------:R-:W1:Y:S02]  /*6870*/  LDCU UR4, c[0x0][0x8a0] ;  /* 0x00011400ff0477ac */ /* 0x000e640008000800 */
[----:B-1---5:R-:W-:Y:S02]  /*6880*/  MOV R72, UR4 ;  /* 0x0000000400487c02 */ /* 0x022fe40008000f00 */
.L_x_127:
[----:B------:R-:W-:Y:S01]  /*6890*/  UISETP.NE.AND UP0, UPT, UR44, URZ, UPT ;  /* 0x000000ff2c00728c */ /* 0x000fe2000bf05270 */
[----:B------:R-:W-:-:S04]  /*68a0*/  PLOP3.LUT P0, PT, PT, PT, PT, 0x8, 0x80 ;  /* 0x000000000080781c */ /* 0x000fc80003f0e170 */
[----:B------:R-:W-:-:S04]  /*68b0*/  P2R R118, PR, RZ, 0x1 ;  /* 0x00000001ff767803 */ /* 0x000fc80000000000 */
[----:B------:R-:W-:Y:S05]  /*68c0*/  BRA.U !UP0, `(.L_x_129) ;  /* 0x00000001083c7547 */ /* 0x000fea000b800000 */
[----:B------:R-:W-:-:S04]  /*68d0*/  ISETP.NE.U32.AND P0, PT, R2, RZ, PT ;  /* 0x000000ff0200720c */ /* 0x000fc80003f05070 */
[----:B------:R-:W-:-:S13]  /*68e0*/  ISETP.NE.AND.EX P0, PT, R3, RZ, PT, P0 ;  /* 0x000000ff0300720c */ /* 0x000fda0003f05300 */
[----:B-----5:R-:W-:-:S04]  /*68f0*/  @!P0 FSETP.EQ.AND P1, PT, R80, RZ, PT ;  /* 0x000000ff5000820b */ /* 0x020fc80003f22000 */
[----:B------:R-:W-:Y:S01]  /*6900*/  P2R R118, PR, RZ, 0x2 ;  /* 0x00000002ff767803 */ /* 0x000fe20000000000 */
[----:B------:R-:W-:Y:S08]  /*6910*/  @!P0 BRA `(.L_x_129) ;  /* 0x0000000000288947 */ /* 0x000ff00003800000 */
[----:B------:R-:W2:Y:S01]  /*6920*/  LDCU.64 UR4, c[0x0][0x888] ;  /* 0x00011100ff0477ac */ /* 0x000ea20008000a00 */
[----:B------:R-:W-:Y:S02]  /*6930*/  LOP3.LUT P1, RZ, R92, 0xff, RZ, 0xc0, !PT ;  /* 0x000000ff5cff7812 */ /* 0x000fe4000782c0ff */
[----:B------:R-:W-:-:S04]  /*6940*/  FSETP.NEU.AND P0, PT, R80, RZ, PT ;  /* 0x000000ff5000720b */ /* 0x000fc80003f0d000 */
[----:B------:R-:W-:Y:S02]  /*6950*/  SEL R0, RZ, 0xffffffff, P0 ;  /* 0xffffffffff007807 */ /* 0x000fe40000000000 */
[----:B--2---:R-:W-:-:S04]  /*6960*/  ISETP.NE.U32.AND P3, PT, RZ, UR4, PT ;  /* 0x00000004ff007c0c */ /* 0x004fc8000bf65070 */
[----:B------:R-:W-:-:S04]  /*6970*/  ISETP.NE.AND.EX P3, PT, RZ, UR5, PT, P3 ;  /* 0x00000005ff007c0c */ /* 0x000fc8000bf65330 */
[----:B------:R-:W-:-:S04]  /*6980*/  @!P1 SEL R0, RZ, 0xffffffff, P3 ;  /* 0xffffffffff009807 */ /* 0x000fc80001800000 */
[----:B------:R-:W-:-:S04]  /*6990*/  LOP3.LUT R0, R0, 0x1, RZ, 0xc0, !PT ;  /* 0x0000000100007812 */ /* 0x000fc800078ec0ff */
[----:B------:R-:W-:-:S04]  /*69a0*/  ISETP.EQ.U32.AND P0, PT, R0, 0x1, PT ;  /* 0x000000010000780c */ /* 0x000fc80003f02070 */
[----:B------:R-:W-:-:S09]  /*69b0*/  P2R R118, PR, RZ, 0x1 ;  /* 0x00000001ff767803 */ /* 0x000fd20000000000 */
.L_x_129:
[----:B------:R-:W-:Y:S01]  /*69c0*/  ISETP.NE.AND P3, PT, R118, RZ, PT ;  /* 0x000000ff7600720c */ /* 0x000fe20003f65270 */
[----:B------:R-:W2:Y:S01]  /*69d0*/  LDCU.64 UR4, c[0x0][0x888] ;  /* 0x00011100ff0477ac */ /* 0x000ea20008000a00 */
[----:B------:R-:W-:Y:S01]  /*69e0*/  IMAD.MOV.U32 R101, RZ, RZ, 0x1 ;  /* 0x00000001ff657424 */ /* 0x000fe200078e00ff */
[----:B------:R-:W-:Y:S01]  /*69f0*/  CS2R R90, SRZ ;  /* 0x00000000005a7805 */ /* 0x000fe2000001ff00 */
[----:B------:R-:W-:Y:S01]  /*6a00*/  IMAD.SHL.U32 R95, R23, 0x40, RZ ;  /* 0x00000040175f7824 */ /* 0x000fe200078e00ff */
[----:B------:R-:W-:Y:S01]  /*6a10*/  CS2R R88, SRZ ;  /* 0x0000000000587805 */ /* 0x000fe2000001ff00 */
[----:B------:R-:W-:Y:S01]  /*6a20*/  IMAD.SHL.U32 R94, R22, 0x80, RZ ;  /* 0x00000080165e7824 */ /* 0x000fe200078e00ff */
[----:B------:R-:W-:Y:S01]  /*6a30*/  CS2R R86, SRZ ;  /* 0x0000000000567805 */ /* 0x000fe2000001ff00 */
[----:B------:R-:W-:Y:S01]  /*6a40*/  IMAD R68, R70, 0x40, R71 ;  /* 0x0000004046447824 */ /* 0x000fe200078e0247 */
[----:B------:R-:W-:Y:S01]  /*6a50*/  CS2R R84, SRZ ;  /* 0x0000000000547805 */ /* 0x000fe2000001ff00 */
[----:B------:R-:W-:-:S02]  /*6a60*/  IMAD.MOV.U32 R69, RZ, RZ, RZ ;  /* 0x000000ffff457224 */ /* 0x000fc400078e00ff */
[----:B------:R-:W-:Y:S01]  /*6a70*/  IMAD.MOV.U32 R100, RZ, RZ, R105 ;  /* 0x000000ffff647224 */ /* 0x000fe200078e0069 */
[----:B------:R-:W-:Y:S01]  /*6a80*/  @!P3 LEA R2, R106, UR41, 0x3 ;  /* 0x000000296a02bc11 */ /* 0x000fe2000f8e18ff */
[----:B------:R-:W-:Y:S01]  /*6a90*/  IMAD.MOV.U32 R99, RZ, RZ, R106 ;  /* 0x000000ffff637224 */ /* 0x000fe200078e006a */
[----:B------:R-:W-:-:S04]  /*6aa0*/  @!P3 SHF.L.U32 R0, R105, 0x1f, RZ ;  /* 0x0000001f6900b819 */ /* 0x000fc800000006ff */
[----:B------:R3:W4:Y:S01]  /*6ab0*/  @!P3 SYNCS.PHASECHK.TRANS64.TRYWAIT P1, [R2+URZ+0x1a0], R0 ;  /* 0x0001a0000200b5a7 */ /* 0x00072200080211ff */
[----:B--2---:R-:W-:-:S04]  /*6ac0*/  ISETP.NE.U32.AND P0, PT, RZ, UR4, PT ;  /* 0x00000004ff007c0c */ /* 0x004fc8000bf05070 */
[----:B------:R-:W-:Y:S02]  /*6ad0*/  ISETP.NE.AND.EX P0, PT, RZ, UR5, PT, P0 ;  /* 0x00000005ff007c0c */ /* 0x000fe4000bf05300 */
[----:B---3--:R-:W-:Y:S02]  /*6ae0*/  LEA R2, R70, UR41, 0x3 ;  /* 0x0000002946027c11 */ /* 0x008fe4000f8e18ff */
[----:B------:R-:W-:-:S04]  /*6af0*/  SHF.L.U32 R0, R108, 0x1f, RZ ;  /* 0x0000001f6c007819 */ /* 0x000fc800000006ff */
[----:B------:R2:W3:Y:S02]  /*6b00*/  SYNCS.PHASECHK.TRANS64.TRYWAIT P4, [R2+URZ+0x1f0], R0 ;  /* 0x0001f000020075a7 */ /* 0x0004e400080811ff */
[----:B--2---:R-:W-:Y:S02]  /*6b10*/  SEL R2, RZ, 0xffffffff, P0 ;  /* 0xffffffffff027807 */ /* 0x004fe40000000000 */
[----:B-----5:R-:W-:-:S04]  /*6b20*/  FSETP.NEU.AND P0, PT, R80, RZ, PT ;  /* 0x000000ff5000720b */ /* 0x020fc80003f0d000 */
[----:B------:R-:W-:Y:S02]  /*6b30*/  SEL R0, RZ, 0xffffffff, P0 ;  /* 0xffffffffff007807 */ /* 0x000fe40000000000 */
[----:B------:R-:W-:-:S04]  /*6b40*/  LOP3.LUT P0, RZ, R92, 0xff, RZ, 0xc0, !PT ;  /* 0x000000ff5cff7812 */ /* 0x000fc8000780c0ff */
[----:B------:R-:W-:-:S04]  /*6b50*/  @P2 SEL R0, R2, R0, !P0 ;  /* 0x0000000002002207 */ /* 0x000fc80004000000 */
[----:B------:R-:W-:-:S04]  /*6b60*/  LOP3.LUT R0, R0, 0x1, RZ, 0xc0, !PT ;  /* 0x0000000100007812 */ /* 0x000fc800078ec0ff */
[----:B------:R-:W-:-:S04]  /*6b70*/  ISETP.NE.U32.AND P0, PT, R0, 0x1, PT ;  /* 0x000000010000780c */ /* 0x000fc80003f05070 */
[----:B------:R-:W-:Y:S02]  /*6b80*/  P2R R113, PR, RZ, 0x1 ;  /* 0x00000001ff717803 */ /* 0x000fe40000000000 */
[----:B------:R-:W-:Y:S02]  /*6b90*/  PLOP3.LUT P0, PT, PT, PT, PT, 0x80, 0x8 ;  /* 0x000000000008781c */ /* 0x000fe40003f0f070 */
[----:B----4-:R-:W-:Y:S02]  /*6ba0*/  @!P3 SEL R101, RZ, 0x1, !P1 ;  /* 0x00000001ff65b807 */ /* 0x010fe40004800000 */
[----:B------:R-:W-:-:S04]  /*6bb0*/  PLOP3.LUT P1, PT, PT, PT, PT, 0x8, 0x80 ;  /* 0x000000000080781c */ /* 0x000fc80003f2e170 */
[----:B------:R-:W-:Y:S02]  /*6bc0*/  P2R R116, PR, RZ, 0x2 ;  /* 0x00000002ff747803 */ /* 0x000fe40000000000 */
[----:B---3--:R-:W-:-:S07]  /*6bd0*/  P2R R117, PR, RZ, 0x10 ;  /* 0x00000010ff757803 */ /* 0x008fce0000000000 */
.L_x_145:
[----:B------:R-:W-:Y:S01]  /*6be0*/  ISETP.NE.AND P1, PT, R118, RZ, PT ;  /* 0x000000ff7600720c */ /* 0x000fe20003f25270 */
[----:B------:R-:W-:Y:S05]  /*6bf0*/  YIELD ;  /* 0x0000000000007946 */ /* 0x000fea0003800000 */
[----:B------:R-:W-:Y:S01]  /*6c00*/  P2R R115, PR, RZ, 0x1 ;  /* 0x00000001ff737803 */ /* 0x000fe20000000000 */
[----:B------:R-:W-:Y:S06]  /*6c10*/  BSSY B1, `(.L_x_130) ;  /* 0x000002c000017945 */ /* 0x000fec0003800000 */
[----:B-1----:R-:W-:Y:S05]  /*6c20*/  @P1 BRA `(.L_x_131) ;  /* 0x0000000000a81947 */ /* 0x002fea0003800000 */
[----:B------:R-:W-:Y:S01]  /*6c30*/  ISETP.NE.AND P1, PT, R113, RZ, PT ;  /* 0x000000ff7100720c */ /* 0x000fe20003f25270 */
[C---:B------:R-:W-:Y:S01]  /*6c40*/  VIADD R0, R99.reuse, 0x1 ;  /* 0x0000000163007836 */ /* 0x040fe20000000000 */
[----:B------:R-:W-:Y:S01]  /*6c50*/  LOP3.LUT P2, RZ, R110, 0x80, RZ, 0xc0, !PT ;  /* 0x000000806eff7812 */ /* 0x000fe2000784c0ff */
[----:B------:R-:W-:Y:S01]  /*6c60*/  BSSY B0, `(.L_x_132) ;  /* 0x0000014000007945 */ /* 0x000fe20003800000 */
[----:B------:R-:W-:Y:S02]  /*6c70*/  LEA R3, R99, UR41, 0x3 ;  /* 0x0000002963037c11 */ /* 0x000fe4000f8e18ff */
[C---:B------:R-:W-:Y:S04]  /*6c80*/  ISETP.NE.AND P0, PT, R0.reuse, 0x2, PT ;  /* 0x000000020000780c */ /* 0x040fe80003f05270 */
[----:B------:R-:W-:Y:S02]  /*6c90*/  SEL R99, R0, RZ, P0 ;  /* 0x000000ff00637207 */ /* 0x000fe40000000000 */
[----:B------:R-:W-:Y:S01]  /*6ca0*/  SEL R2, RZ, 0x1, P0 ;  /* 0x00000001ff027807 */ /* 0x000fe20000000000 */
[----:B-1----:R-:W-:Y:S01]  /*6cb0*/  @P1 IMAD R5, R106, 0x1000, R109 ;  /* 0x000010006a051824 */ /* 0x002fe200078e026d */
[----:B------:R-:W-:Y:S02]  /*6cc0*/  PLOP3.LUT P0, PT, PT, PT, PT, 0x8, 0x80 ;  /* 0x000000000080781c */ /* 0x000fe40003f0e170 */
[----:B------:R-:W-:Y:S01]  /*6cd0*/  @P1 PLOP3.LUT P0, PT, P2, PT, PT, 0x80, 0x8 ;  /* 0x000000000008181c */ /* 0x000fe2000170f070 */
[----:B------:R-:W-:Y:S04]  /*6ce0*/  @P1 VIADD R4, R5, UR41 ;  /* 0x0000002905041c36 */ /* 0x000fe80008000000 */
[C---:B------:R-:W-:Y:S02]  /*6cf0*/  @P1 VIADD R0, R4.reuse, 0x300 ;  /* 0x0000030004001836 */ /* 0x040fe40000000000 */
[----:B------:R-:W-:Y:S06]  /*6d00*/  @P1 VIADD R4, R4, 0x310 ;  /* 0x0000031004041836 */ /* 0x000fec0000000000 */
[----:B------:R-:W-:Y:S01]  /*6d10*/  @P0 VIADD R4, R0, 0xfffffff0 ;  /* 0xfffffff000040836 */ /* 0x000fe20000000000 */
[----:B------:R-:W-:Y:S01]  /*6d20*/  ISETP.NE.AND P0, PT, R101, RZ, PT ;  /* 0x000000ff6500720c */ /* 0x000fe20003f05270 */
[----:B------:R-:W-:Y:S11]  /*6d30*/  VIADD R0, R106, 0x1 ;  /* 0x000000016a007836 */ /* 0x000ff60000000000 */
[----:B------:R-:W-:Y:S01]  /*6d40*/  @!UPT UIADD3 URZ, UPT, UPT, URZ, URZ, URZ ;  /* 0x000000fffffff290 */ /* 0x000fe2000fffe0ff */
[----:B------:R-:W-:Y:S05]  /*6d50*/  @P0 BRA `(.L_x_133) ;  /* 0x0000000000100947 */ /* 0x000fea0003800000 */
[----:B------:R-:W-:Y:S02]  /*6d60*/  LEA R7, R106, UR41, 0x3 ;  /* 0x000000296a077c11 */ /* 0x000fe4000f8e18ff */
[----:B------:R-:W-:Y:S04]  /*6d70*/  SHF.L.U32 R6, R105, 0x1f, RZ ;  /* 0x0000001f69067819 */ /* 0x000fe800000006ff */
[----:B------:R-:W1:Y:S02]  /*6d80*/  SYNCS.PHASECHK.TRANS64.TRYWAIT P0, [R7+URZ+0x1a0], R6 ;  /* 0x0001a006070075a7 */ /* 0x000e6400080011ff */
[----:B-1----:R-:W-:Y:S05]  /*6d90*/  @!P0 BRA `(.L_x_134) ;  /* 0x0000005400608947 */ /* 0x002fea0003800000 */
.L_x_133:
[----:B------:R-:W-:Y:S05]  /*6da0*/  BSYNC B0 ;  /* 0x0000000000007941 */ /* 0x000fea0003800000 */
.L_x_132:
[----:B------:R-:W-:Y:S01]  /*6db0*/  ISETP.NE.AND P1, PT, R113, RZ, PT ;  /* 0x000000ff7100720c */ /* 0x000fe20003f25270 */
[----:B------:R-:W-:Y:S01]  /*6dc0*/  VIADD R3, R3, 0x1b0 ;  /* 0x000001b003037836 */ /* 0x000fe20000000000 */
[----:B------:R-:W-:Y:S02]  /*6dd0*/  ISETP.NE.AND P0, PT, R0, 0x2, PT ;  /* 0x000000020000780c */ /* 0x000fe40003f05270 */
[----:B------:R-:W-:Y:S02]  /*6de0*/  LOP3.LUT R100, R100, R2, RZ, 0x3c, !PT ;  /* 0x0000000264647212 */ /* 0x000fe400078e3cff */
[----:B------:R-:W-:Y:S01]  /*6df0*/  SEL R106, R0, RZ, P0 ;  /* 0x000000ff006a7207 */ /* 0x000fe20000000000 */
[----:B------:R-:W-:Y:S01]  /*6e00*/  IMAD.U32 R0, RZ, RZ, UR37 ;  /* 0x00000025ff007e24 */ /* 0x000fe2000f8e00ff */
[----:B-1----:R-:W-:Y:S04]  /*6e10*/  SEL R6, RZ, 0x1, P0 ;  /* 0x00000001ff067807 */ /* 0x002fe80000000000 */
[----:B------:R-:W-:Y:S01]  /*6e20*/  PRMT R0, R0, 0x654, R3 ;  /* 0x0000065400007816 */ /* 0x000fe20000000003 */
[----:B------:R2:W3:Y:S01]  /*6e30*/  @P1 LDS.128 R84, [R5+UR41+0x300] ;  /* 0x0003002905541984 */ /* 0x0004e20008000c00 */
[----:B------:R-:W-:Y:S03]  /*6e40*/  LOP3.LUT R105, R105, R6, RZ, 0x3c, !PT ;  /* 0x0000000669697212 */ /* 0x000fe600078e3cff */
[----:B------:R2:W4:Y:S01]  /*6e50*/  @P1 LDS.128 R88, [R4] ;  /* 0x0000000004581984 */ /* 0x0005220000000c00 */
[----:B------:R-:W-:Y:S01]  /*6e60*/  @!PT LDS RZ, [RZ] ;  /* 0x00000000fffff984 */ /* 0x000fe20000000800 */
[----:B------:R-:W-:Y:S01]  /*6e70*/  @!PT LDS RZ, [RZ] ;  /* 0x00000000fffff984 */ /* 0x000fe20000000800 */
[----:B------:R-:W-:Y:S01]  /*6e80*/  @!PT LDS RZ, [RZ] ;  /* 0x00000000fffff984 */ /* 0x000fe20000000800 */
[----:B------:R-:W-:Y:S01]  /*6e90*/  @!PT LDS RZ, [RZ] ;  /* 0x00000000fffff984 */ /* 0x000fe20000000800 */
[----:B------:R1:W-:Y:S06]  /*6ea0*/  MEMBAR.ALL.CTA ;  /* 0x0000000000007992 */ /* 0x0003ec0000008000 */
[----:B-1----:R-:W1:Y:S02]  /*6eb0*/  FENCE.VIEW.ASYNC.S ;  /* 0x00000000000073c6 */ /* 0x002e640000000000 */
[----:B-1----:R2:W-:Y:S02]  /*6ec0*/  SYNCS.ARRIVE.TRANS64.RED.A1T0 RZ, [R0+URZ], RZ ;  /* 0x000000ff00ff79a7 */ /* 0x0025e400081004ff */
.L_x_131:
[----:B------:R-:W-:Y:S05]  /*6ed0*/  BSYNC B1 ;  /* 0x0000000000017941 */ /* 0x000fea0003800000 */
.L_x_130:
[----:B------:R-:W-:Y:S01]  /*6ee0*/  ISETP.NE.AND P1, PT, R117, RZ, PT ;  /* 0x000000ff7500720c */ /* 0x000fe20003f25270 */
[----:B------:R-:W-:Y:S01]  /*6ef0*/  IMAD.IADD R2, R68, 0x1, R69 ;  /* 0x0000000144027824 */ /* 0x000fe200078e0245 */
[----:B------:R-:W-:Y:S01]  /*6f00*/  ISETP.NE.AND P0, PT, R116, RZ, PT ;  /* 0x000000ff7400720c */ /* 0x000fe20003f05270 */
[----:B------:R-:W-:Y:S01]  /*6f10*/  BSSY B0, `(.L_x_135) ;  /* 0x0000008000007945 */ /* 0x000fe20003800000 */
[----:B------:R-:W-:Y:S02]  /*6f20*/  LEA R93, R70, UR41, 0x3 ;  /* 0x00000029465d7c11 */ /* 0x000fe4000f8e18ff */
[----:B------:R-:W-:Y:S02]  /*6f30*/  PLOP3.LUT P0, PT, P0, P1, PT, 0xf8, 0x8f ;  /* 0x00000000008f781c */ /* 0x000fe40000703f70 */
[----:B------:R-:W-:Y:S11]  /*6f40*/  SHF.R.U32.HI R3, RZ, 0x15, R2 ;  /* 0x00000015ff037819 */ /* 0x000ff60000011602 */
[----:B------:R-:W-:Y:S05]  /*6f50*/  @P0 BRA `(.L_x_136) ;  /* 0x00000000000c0947 */ /* 0x000fea0003800000 */
[----:B--2---:R-:W-:Y:S04]  /*6f60*/  SHF.L.U32 R0, R108, 0x1f, RZ ;  /* 0x0000001f6c007819 */ /* 0x004fe800000006ff */
[----:B------:R-:W2:Y:S02]  /*6f70*/  SYNCS.PHASECHK.TRANS64.TRYWAIT P0, [R93+URZ+0x1f0], R0 ;  /* 0x0001f0005d0075a7 */ /* 0x000ea400080011ff */
[----:B--2---:R-:W-:Y:S05]  /*6f80*/  @!P0 BRA `(.L_x_137) ;  /* 0x0000005000f88947 */ /* 0x004fea0003800000 */
.L_x_136:
[----:B------:R-:W-:Y:S05]  /*6f90*/  BSYNC B0 ;  /* 0x0000000000007941 */ /* 0x000fea0003800000 */
.L_x_135:
[----:B------:R-:W-:Y:S11]  /*6fa0*/  LOP3.LUT P0, RZ, R3, 0x3, R112, 0x48, !PT ;  /* 0x0000000303ff7812 */ /* 0x000ff60007804870 */
[----:B------:R-:W-:Y:S02]  /*6fb0*/  @!UPT UIADD3 URZ, UPT, UPT, URZ, URZ, URZ ;  /* 0x000000fffffff290 */ /* 0x000fe4000fffe0ff */
[----:B------:R-:W-:Y:S05]  /*6fc0*/  @!P0 BRA `(.L_x_138) ;  /* 0x0000000000408947 */ /* 0x000fea0003800000 */
[----:B------:R-:W1:Y:S01]  /*6fd0*/  LDCU.64 UR8, c[0x4][0x70] ;  /* 0x01000e00ff0877ac */ /* 0x000e620008000a00 */
[----:B------:R-:W-:Y:S01]  /*6fe0*/  MOV R15, 0x0 ;  /* 0x00000000000f7802 */ /* 0x000fe20000000f00 */
[----:B------:R-:W-:Y:S02]  /*6ff0*/  HFMA2 R12, -RZ, RZ, 0, 5.9604644775390625e-08 ;  /* 0x00000001ff0c7431 */ /* 0x000fe400000001ff */
[----:B------:R-:W-:Y:S02]  /*7000*/  IMAD.MOV.U32 R8, RZ, RZ, 0x192 ;  /* 0x00000192ff087424 */ /* 0x000fe400078e00ff */
[----:B------:R-:W-:Y:S01]  /*7010*/  IMAD.MOV.U32 R13, RZ, RZ, RZ ;  /* 0x000000ffff0d7224 */ /* 0x000fe200078e00ff */
[----:B------:R-:W5:Y:S01]  /*7020*/  LDCU.64 UR6, c[0x4][0x78] ;  /* 0x01000f00ff0677ac */ /* 0x000f620008000a00 */
[----:B------:R-:W3:Y:S01]  /*7030*/  LDC.64 R14, c[0x4][R15] ;  /* 0x010000000f0e7b82 */ /* 0x000ee20000000a00 */
[----:B------:R-:W4:Y:S01]  /*7040*/  LDCU.64 UR4, c[0x4][0x10] ;  /* 0x01000200ff0477ac */ /* 0x000f220008000a00 */
[----:B-12---:R-:W-:Y:S01]  /*7050*/  MOV R5, UR9 ;  /* 0x0000000900057c02 */ /* 0x006fe20008000f00 */
[----:B------:R-:W-:Y:S01]  /*7060*/  IMAD.U32 R4, RZ, RZ, UR8 ;  /* 0x00000008ff047e24 */ /* 0x000fe2000f8e00ff */
[----:B-----5:R-:W-:Y:S01]  /*7070*/  MOV R7, UR7 ;  /* 0x0000000700077c02 */ /* 0x020fe20008000f00 */
[----:B------:R-:W-:Y:S01]  /*7080*/  IMAD.U32 R6, RZ, RZ, UR6 ;  /* 0x00000006ff067e24 */ /* 0x000fe2000f8e00ff */
[----:B----4-:R-:W-:Y:S01]  /*7090*/  MOV R11, UR5 ;  /* 0x00000005000b7c02 */ /* 0x010fe20008000f00 */
[----:B------:R-:W-:Y:S02]  /*70a0*/  IMAD.U32 R10, RZ, RZ, UR4 ;  /* 0x00000004ff0a7e24 */ /* 0x000fe4000f8e00ff */
[----:B------:R-:W-:Y:S07]  /*70b0*/  LEPC R20, `(.L_x_138) ;  /* 0x000000001014794e */ /* 0x000fee0000000000 */
[----:B---3--:R-:W-:Y:S05]  /*70c0*/  CALL.ABS.NOINC R14 ;  /* 0x000000000e007343 */ /* 0x008fea0003c00000 */
.L_x_138:
[----:B------:R-:W-:Y:S05]  /*70d0*/  WARPSYNC.ALL ;  /* 0x0000000000007948 */ /* 0x000fea0003800000 */
[----:B------:R-:W-:Y:S01]  /*70e0*/  R2UR UR4, R2 ;  /* 0x00000000020472ca */ /* 0x000fe200000e0000 */
[----:B------:R-:W-:Y:S01]  /*70f0*/  USHF.L.U32 UR8, UR42, 0xc, URZ ;  /* 0x0000000c2a087899 */ /* 0x000fe200080006ff */
[-C--:B-123--:R-:W-:Y:S01]  /*7100*/  F2FP.F16.E4M3.UNPACK_B R4, R84.reuse ;  /* 0x00000054ff04723e */ /* 0x08efe200020006ff */
[----:B------:R-:W-:Y:S01]  /*7110*/  HFMA2 R77, -RZ, RZ, 0.8349609375, 5.424022674560546875e-06 ;  /* 0x3aae005bff4d7431 */ /* 0x000fe200000001ff */
[-C--:B------:R-:W-:Y:S01]  /*7120*/  F2FP.F16.E4M3.UNPACK_B R0, R85.reuse ;  /* 0x00000055ff00723e */ /* 0x080fe200020006ff */
[----:B------:R-:W-:Y:S01]  /*7130*/  HFMA2 R76, -RZ, RZ, 1.28515625, -179.25 ;  /* 0x3d24d99aff4c7431 */ /* 0x000fe200000001ff */
[----:B------:R-:W-:Y:S01]  /*7140*/  F2FP.F16.E4M3.UNPACK_B R2, R85.H1 ;  /* 0x00000055ff02723e */ /* 0x000fe200030006ff */
[----:B------:R-:W-:Y:S01]  /*7150*/  HADD2.F32 R36, -RZ, R4.H0_H0 ;  /* 0x20000004ff247230 */ /* 0x000fe20000004100 */
[----:B------:R-:W-:Y:S01]  /*7160*/  F2FP.F16.E4M3.UNPACK_B R3, R84.H1 ;  /* 0x00000054ff03723e */ /* 0x000fe200030006ff */
[--C-:B------:R-:W-:Y:S01]  /*7170*/  HADD2.F32 R40, -RZ, R0.reuse.H0_H0 ;  /* 0x20000000ff287230 */ /* 0x100fe20000004100 */
[----:B------:R-:W-:Y:S01]  /*7180*/  MOV R81, 0x38eb4c3a ;  /* 0x38eb4c3a00517802 */ /* 0x000fe20000000f00 */
[----:B------:R-:W-:Y:S01]  /*7190*/  HADD2.F32 R41, -RZ, R0.H1_H1 ;  /* 0x30000000ff297230 */ /* 0x000fe20000004100 */
[----:B------:R-:W-:Y:S01]  /*71a0*/  F2FP.F16.E4M3.UNPACK_B R0, R86 ;  /* 0x00000056ff00723e */ /* 0x000fe200020006ff */
[----:B------:R-:W-:Y:S01]  /*71b0*/  HADD2.F32 R37, -RZ, R4.H1_H1 ;  /* 0x30000004ff257230 */ /* 0x000fe20000004100 */
[----:B------:R-:W-:Y:S01]  /*71c0*/  MOV R66, 0x3c09919f ;  /* 0x3c09919f00427802 */ /* 0x000fe20000000f00 */
[----:B------:R-:W1:Y:S01]  /*71d0*/  LDTM.x32 R4, tmem[UR4] ;  /* 0x00000004000479ee */ /* 0x000e6200082c0000 */
[----:B------:R-:W-:Y:S01]  /*71e0*/  MOV R75, 0x3e235519 ;  /* 0x3e235519004b7802 */ /* 0x000fe20000000f00 */
[--C-:B------:R-:W-:Y:S01]  /*71f0*/  HADD2.F32 R44, -RZ, R0.reuse.H0_H0 ;  /* 0x20000000ff2c7230 */ /* 0x100fe20000004100 */
[----:B------:R-:W-:Y:S01]  /*7200*/  ISETP.NE.AND P6, PT, R116, RZ, PT ;  /* 0x000000ff7400720c */ /* 0x000fe20003fc5270 */
[----:B------:R-:W-:Y:S01]  /*7210*/  HADD2.F32 R45, -RZ, R0.H1_H1 ;  /* 0x30000000ff2d7230 */ /* 0x000fe20000004100 */
[-C--:B------:R-:W-:Y:S01]  /*7220*/  F2FP.F16.E4M3.UNPACK_B R0, R87.reuse.H1 ;  /* 0x00000057ff00723e */ /* 0x080fe200030006ff */
[--C-:B------:R-:W-:Y:S01]  /*7230*/  HADD2.F32 R42, -RZ, R2.reuse.H0_H0 ;  /* 0x20000002ff2a7230 */ /* 0x100fe20000004100 */
[----:B------:R-:W-:Y:S01]  /*7240*/  LOP3.LUT P5, RZ, R110, 0x80, RZ, 0xc0, !PT ;  /* 0x000000806eff7812 */ /* 0x000fe200078ac0ff */
[----:B------:R-:W-:Y:S01]  /*7250*/  HADD2.F32 R43, -RZ, R2.H1_H1 ;  /* 0x30000002ff2b7230 */ /* 0x000fe20000004100 */
[----:B------:R-:W-:Y:S01]  /*7260*/  F2FP.F16.E4M3.UNPACK_B R2, R87 ;  /* 0x00000057ff02723e */ /* 0x000fe200020006ff */
[--C-:B------:R-:W-:Y:S01]  /*7270*/  HADD2.F32 R50, -RZ, R0.reuse.H0_H0 ;  /* 0x20000000ff327230 */ /* 0x100fe20000004100 */
[----:B------:R-:W-:Y:S01]  /*7280*/  ISETP.NE.AND P2, PT, R111, RZ, PT ;  /* 0x000000ff6f00720c */ /* 0x000fe20003f45270 */
[----:B------:R-:W-:Y:S01]  /*7290*/  HADD2.F32 R51, -RZ, R0.H1_H1 ;  /* 0x30000000ff337230 */ /* 0x000fe20000004100 */
[----:B----4-:R-:W-:Y:S01]  /*72a0*/  F2FP.F16.E4M3.UNPACK_B R0, R89 ;  /* 0x00000059ff00723e */ /* 0x010fe200020006ff */
[--C-:B------:R-:W-:Y:S01]  /*72b0*/  HADD2.F32 R48, -RZ, R2.reuse.H0_H0 ;  /* 0x20000002ff307230 */ /* 0x100fe20000004100 */
[----:B------:R-:W-:Y:S01]  /*72c0*/  BSSY.RECONVERGENT B0, `(.L_x_139) ;  /* 0x00003c2000007945 */ /* 0x000fe20003800200 */
[----:B------:R-:W-:Y:S01]  /*72d0*/  @P6 IADD3 R93, PT, PT, R93, 0x210, RZ ;  /* 0x000002105d5d6810 */ /* 0x000fe20007ffe0ff */
[----:B------:R-:W-:Y:S01]  /*72e0*/  HADD2.F32 R49, -RZ, R2.H1_H1 ;  /* 0x30000002ff317230 */ /* 0x000fe20000004100 */
[----:B------:R-:W-:Y:S01]  /*72f0*/  F2FP.F16.E4M3.UNPACK_B R2, R88 ;  /* 0x00000058ff02723e */ /* 0x000fe200020006ff */
[--C-:B------:R-:W-:Y:S01]  /*7300*/  HADD2.F32 R39, -RZ, R3.reuse.H1_H1 ;  /* 0x30000003ff277230 */ /* 0x100fe20000004100 */
[----:B------:R-:W-:Y:S01]  /*7310*/  @P6 LOP3.LUT R93, R93, 0xfefffff8, RZ, 0xc0, !PT ;  /* 0xfefffff85d5d6812 */ /* 0x000fe200078ec0ff */
[----:B------:R-:W-:Y:S01]  /*7320*/  HADD2.F32 R38, -RZ, R3.H0_H0 ;  /* 0x20000003ff267230 */ /* 0x000fe20000004100 */
[----:B------:R-:W-:Y:S01]  /*7330*/  F2FP.F16.E4M3.UNPACK_B R3, R86.H1 ;  /* 0x00000056ff03723e */ /* 0x000fe200030006ff */
[--C-:B------:R-:W-:Y:S02]  /*7340*/  HADD2.F32 R56, -RZ, R0.reuse.H0_H0 ;  /* 0x20000000ff387230 */ /* 0x100fe40000004100 */
[C---:B-1----:R-:W-:Y:S01]  /*7350*/  FMUL R7, R72.reuse, R7 ;  /* 0x0000000748077220 */ /* 0x042fe20000400000 */
[----:B------:R-:W-:Y:S01]  /*7360*/  HADD2.F32 R57, -RZ, R0.H1_H1 ;  /* 0x30000000ff397230 */ /* 0x000fe20000004100 */
[----:B------:R-:W-:Y:S01]  /*7370*/  F2FP.F16.E4M3.UNPACK_B R0, R90 ;  /* 0x0000005aff00723e */ /* 0x000fe200020006ff */
[--C-:B------:R-:W-:Y:S02]  /*7380*/  HADD2.F32 R52, -RZ, R2.reuse.H0_H0 ;  /* 0x20000002ff347230 */ /* 0x100fe40000004100 */
[C---:B------:R-:W-:Y:S01]  /*7390*/  FMUL R11, R72.reuse, R11 ;  /* 0x0000000b480b7220 */ /* 0x040fe20000400000 */
[----:B------:R-:W-:Y:S01]  /*73a0*/  HADD2.F32 R53, -RZ, R2.H1_H1 ;  /* 0x30000002ff357230 */ /* 0x000fe20000004100 */
[----:B------:R-:W-:Y:S01]  /*73b0*/  F2FP.F16.E4M3.UNPACK_B R2, R89.H1 ;  /* 0x00000059ff02723e */ /* 0x000fe200030006ff */
        /* <DEDUP_REMOVED lines=11> */
[----:B------:R-:W-:Y:S01]  /*7470*/  F2FP.F16.E4M3.UNPACK_B R2, R91 ;  /* 0x0000005bff02723e */ /* 0x000fe200020006ff */
[--C-:B------:R-:W-:Y:S02]  /*7480*/  HADD2.F32 R54, -RZ, R3.reuse.H0_H0 ;  /* 0x20000003ff367230 */ /* 0x100fe40000004100 */
[C---:B------:R-:W-:Y:S01]  /*7490*/  FMUL R27, R72.reuse, R27 ;  /* 0x0000001b481b7220 */ /* 0x040fe20000400000 */
[----:B------:R-:W-:Y:S01]  /*74a0*/  HADD2.F32 R55, -RZ, R3.H1_H1 ;  /* 0x30000003ff377230 */ /* 0x000fe20000004100 */
[----:B------:R-:W-:Y:S01]  /*74b0*/  F2FP.F16.E4M3.UNPACK_B R3, R90.H1 ;  /* 0x0000005aff03723e */ /* 0x000fe200030006ff */
[--C-:B------:R-:W-:Y:S02]  /*74c0*/  HADD2.F32 R74, -RZ, R0.reuse.H1_H1 ;  /* 0x30000000ff4a7230 */ /* 0x100fe40000004100 */
[C---:B------:R-:W-:Y:S01]  /*74d0*/  FMUL R31, R72.reuse, R31 ;  /* 0x0000001f481f7220 */ /* 0x040fe20000400000 */
[----:B------:R-:W-:Y:S02]  /*74e0*/  HADD2.F32 R73, -RZ, R0.H0_H0 ;  /* 0x20000000ff497230 */ /* 0x000fe40000004100 */
[C---:B------:R-:W-:Y:S01]  /*74f0*/  FMUL R0, R72.reuse, R4 ;  /* 0x0000000448007220 */ /* 0x040fe20000400000 */
[--C-:B------:R-:W-:Y:S02]  /*7500*/  HADD2.F32 R64, -RZ, R2.reuse.H0_H0 ;  /* 0x20000002ff407230 */ /* 0x100fe40000004100 */
[C---:B------:R-:W-:Y:S01]  /*7510*/  FMUL R4, R72.reuse, R8 ;  /* 0x0000000848047220 */ /* 0x040fe20000400000 */
[----:B------:R-:W-:Y:S02]  /*7520*/  HADD2.F32 R65, -RZ, R2.H1_H1 ;  /* 0x30000002ff417230 */ /* 0x000fe40000004100 */
[----:B------:R-:W-:Y:S01]  /*7530*/  FMUL R2, R72, R5 ;  /* 0x0000000548027220 */ /* 0x000fe20000400000 */
[--C-:B------:R-:W-:Y:S02]  /*7540*/  HADD2.F32 R62, -RZ, R3.reuse.H0_H0 ;  /* 0x20000003ff3e7230 */ /* 0x100fe40000004100 */
[----:B------:R-:W-:Y:S01]  /*7550*/  FFMA R0, R80, R36, R0 ;  /* 0x0000002450007223 */ /* 0x000fe20000000000 */
[----:B------:R-:W-:Y:S02]  /*7560*/  HADD2.F32 R63, -RZ, R3.H1_H1 ;  /* 0x30000003ff3f7230 */ /* 0x000fe40000004100 */
[----:B------:R-:W-:Y:S01]  /*7570*/  FMUL R3, R72, R6 ;  /* 0x0000000648037220 */ /* 0x000fe20000400000 */
[----:B------:R-:W-:Y:S01]  /*7580*/  FFMA R2, R80, R37, R2 ;  /* 0x0000002550027223 */ /* 0x000fe20000000002 */
[C---:B------:R-:W-:Y:S01]  /*7590*/  FMUL R5, R72.reuse, R9 ;  /* 0x0000000948057220 */ /* 0x040fe20000400000 */
[----:B------:R-:W-:Y:S01]  /*75a0*/  FMUL R6, R72, R10 ;  /* 0x0000000a48067220 */ /* 0x000fe20000400000 */
[C---:B------:R-:W-:Y:S01]  /*75b0*/  FFMA R3, R80.reuse, R38, R3 ;  /* 0x0000002650037223 */ /* 0x040fe20000000003 */
[C---:B------:R-:W-:Y:S01]  /*75c0*/  FFMA R7, R80.reuse, R39, R7 ;  /* 0x0000002750077223 */ /* 0x040fe20000000007 */
[----:B------:R-:W-:Y:S01]  /*75d0*/  FFMA R4, R80, R40, R4 ;  /* 0x0000002850047223 */ /* 0x000fe20000000004 */
[----:B------:R-:W-:Y:S01]  /*75e0*/  FMUL R8, R72, R12 ;  /* 0x0000000c48087220 */ /* 0x000fe20000400000 */
[----:B------:R-:W-:Y:S01]  /*75f0*/  FFMA R5, R80, R41, R5 ;  /* 0x0000002950057223 */ /* 0x000fe20000000005 */
[----:B------:R-:W-:Y:S01]  /*7600*/  FMUL R9, R72, R13 ;  /* 0x0000000d48097220 */ /* 0x000fe20000400000 */
[----:B------:R-:W-:Y:S01]  /*7610*/  FFMA R6, R80, R42, R6 ;  /* 0x0000002a50067223 */ /* 0x000fe20000000006 */
[----:B------:R-:W-:Y:S01]  /*7620*/  FMUL R10, R72, R14 ;  /* 0x0000000e480a7220 */ /* 0x000fe20000400000 */
        /* <DEDUP_REMOVED lines=18> */
[----:B------:R-:W-:Y:S01]  /*7750*/  FMUL R36, R0, 0.70710676908493041992 ;  /* 0x3f3504f300247820 */ /* 0x000fe20000400000 */
[----:B------:R-:W-:Y:S01]  /*7760*/  FMUL R21, R72, R25 ;  /* 0x0000001948157220 */ /* 0x000fe20000400000 */
[----:B------:R-:W-:Y:S01]  /*7770*/  FFMA R18, R80, R54, R18 ;  /* 0x0000003650127223 */ /* 0x000fe20000000012 */
[C---:B------:R-:W-:Y:S01]  /*7780*/  FMUL R22, R72.reuse, R26 ;  /* 0x0000001a48167220 */ /* 0x040fe20000400000 */
[----:B------:R-:W-:Y:S01]  /*7790*/  FMUL R24, R72, R28 ;  /* 0x0000001c48187220 */ /* 0x000fe20000400000 */
[----:B------:R-:W-:Y:S01]  /*77a0*/  FSETP.GE.AND P0, PT, |R36|, 1.0029599666595458984, PT ;  /* 0x3f8060fe2400780b */ /* 0x000fe20003f06200 */
[C---:B------:R-:W-:Y:S01]  /*77b0*/  FFMA R23, R80.reuse, R55, R23 ;  /* 0x0000003750177223 */ /* 0x040fe20000000017 */
[----:B------:R-:W-:Y:S01]  /*77c0*/  FFMA R20, R80, R56, R20 ;  /* 0x0000003850147223 */ /* 0x000fe20000000014 */
[----:B------:R-:W-:Y:S01]  /*77d0*/  FMUL R28, R72, R32 ;  /* 0x00000020481c7220 */ /* 0x000fe20000400000 */
[----:B------:R-:W-:Y:S01]  /*77e0*/  FFMA R21, R80, R57, R21 ;  /* 0x0000003950157223 */ /* 0x000fe20000000015 */
[----:B------:R-:W-:Y:S01]  /*77f0*/  FMUL R25, R72, R29 ;  /* 0x0000001d48197220 */ /* 0x000fe20000400000 */
[----:B------:R-:W-:Y:S01]  /*7800*/  FMUL R32, R36, R36 ;  /* 0x0000002424207220 */ /* 0x000fe20000400000 */
[----:B------:R-:W-:Y:S01]  /*7810*/  FFMA R22, R80, R58, R22 ;  /* 0x0000003a50167223 */ /* 0x000fe20000000016 */
[----:B------:R-:W-:Y:S01]  /*7820*/  FMUL R26, R72, R30 ;  /* 0x0000001e481a7220 */ /* 0x000fe20000400000 */
[C---:B------:R-:W-:Y:S01]  /*7830*/  FFMA R27, R80.reuse, R59, R27 ;  /* 0x0000003b501b7223 */ /* 0x040fe2000000001b */
[----:B------:R-:W-:Y:S01]  /*7840*/  FFMA R24, R80, R60, R24 ;  /* 0x0000003c50187223 */ /* 0x000fe20000000018 */
[----:B------:R-:W-:Y:S01]  /*7850*/  FSEL R37, |R36|, R32, P0 ;  /* 0x0000002024257208 */ /* 0x000fe20000000200 */
[----:B------:R-:W-:Y:S01]  /*7860*/  FFMA R25, R80, R61, R25 ;  /* 0x0000003d50197223 */ /* 0x000fe20000000019 */
[----:B------:R-:W-:Y:S01]  /*7870*/  FSEL R32, -R77, -0.00082130916416645050049, P0 ;  /* 0xba574d204d207808 */ /* 0x000fe20000000100 */
[----:B------:R-:W-:Y:S01]  /*7880*/  FMUL R29, R72, R33 ;  /* 0x00000021481d7220 */ /* 0x000fe20000400000 */
[----:B------:R-:W-:Y:S01]  /*7890*/  FSEL R33, R66, 0.0052134888246655464172, P0 ;  /* 0x3baad5ea42217808 */ /* 0x000fe20000000000 */
[----:B------:R-:W-:Y:S01]  /*78a0*/  FFMA R26, R80, R62, R26 ;  /* 0x0000003e501a7223 */ /* 0x000fe2000000001a */
[C---:B------:R-:W-:Y:S01]  /*78b0*/  FMUL R30, R72.reuse, R34 ;  /* 0x00000022481e7220 */ /* 0x040fe20000400000 */
[----:B------:R-:W-:Y:S01]  /*78c0*/  FSEL R34, R81, 8.4834944573231041431e-05, P0 ;  /* 0x38b1e96a51227808 */ /* 0x000fe20000000000 */
[----:B------:R-:W-:Y:S01]  /*78d0*/  FMUL R35, R72, R35 ;  /* 0x0000002348237220 */ /* 0x000fe20000400000 */
[C---:B------:R-:W-:Y:S01]  /*78e0*/  FFMA R31, R80.reuse, R63, R31 ;  /* 0x0000003f501f7223 */ /* 0x040fe2000000001f */
[C---:B------:R-:W-:Y:S01]  /*78f0*/  FFMA R28, R80.reuse, R64, R28 ;  /* 0x00000040501c7223 */ /* 0x040fe2000000001c */
[C---:B------:R-:W-:Y:S01]  /*7900*/  FFMA R29, R80.reuse, R65, R29 ;  /* 0x00000041501d7223 */ /* 0x040fe2000000001d */
[C---:B------:R-:W-:Y:S01]  /*7910*/  FFMA R30, R80.reuse, R73, R30 ;  /* 0x00000049501e7223 */ /* 0x040fe2000000001e */
[----:B------:R-:W-:Y:S01]  /*7920*/  MOV R73, 0x3f210a14 ;  /* 0x3f210a1400497802 */ /* 0x000fe20000000f00 */
[----:B------:R-:W-:Y:S01]  /*7930*/  FFMA R35, R80, R74, R35 ;  /* 0x0000004a50237223 */ /* 0x000fe20000000023 */
[-C--:B------:R-:W-:Y:S01]  /*7940*/  FFMA R32, R34, R37.reuse, R32 ;  /* 0x0000002522207223 */ /* 0x080fe20000000020 */
[----:B------:R-:W-:Y:S01]  /*7950*/  FSEL R34, -R76, -0.026868773624300956726, P0 ;  /* 0xbcdc1be74c227808 */ /* 0x000fe20000000100 */
[----:B------:R-:W-:Y:S01]  /*7960*/  HFMA2 R74, -RZ, RZ, 1.8525390625, -0.310791015625 ;  /* 0x3f69b4f9ff4a7431 */ /* 0x000fe200000001ff */
[----:B------:R-:W-:Y:S01]  /*7970*/  @P6 NOP ;  /* 0x0000000000006918 */ /* 0x000fe20000000000 */
[-C--:B------:R-:W-:Y:S01]  /*7980*/  FFMA R33, R32, R37.reuse, R33 ;  /* 0x0000002520217223 */ /* 0x080fe20000000021 */
[----:B------:R-:W-:Y:S01]  /*7990*/  FSEL R32, R75, 0.11284004896879196167, P0 ;  /* 0x3de718af4b207808 */ /* 0x000fe20000000000 */
[----:B------:R1:W-:Y:S01]  /*79a0*/  @P6 SYNCS.ARRIVE.TRANS64.RED.A1T0 RZ, [R93+URZ], RZ ;  /* 0x000000ff5dff69a7 */ /* 0x0003e200081004ff */
[----:B------:R-:W-:Y:S01]  /*79b0*/  FMUL R0, R0, 0.5 ;  /* 0x3f00000000007820 */ /* 0x000fe20000400000 */
[-C--:B------:R-:W-:Y:S01]  /*79c0*/  FFMA R34, R33, R37.reuse, R34 ;  /* 0x0000002521227223 */ /* 0x080fe20000000022 */
[----:B------:R-:W-:Y:S03]  /*79d0*/  FSEL R33, R74, -0.37612664699554443359, P0 ;  /* 0xbec093ac4a217808 */ /* 0x000fe60000000000 */
[-C--:B------:R-:W-:Y:S01]  /*79e0*/  FFMA R32, R34, R37.reuse, R32 ;  /* 0x0000002522207223 */ /* 0x080fe20000000020 */
[----:B------:R-:W-:Y:S03]  /*79f0*/  FSEL R34, R73, 0.12837915122509002686, P0 ;  /* 0x3e0375d349227808 */ /* 0x000fe60000000000 */
[-C--:B------:R-:W-:Y:S01]  /*7a00*/  FFMA R33, R32, R37.reuse, R33 ;  /* 0x0000002520217223 */ /* 0x080fe20000000021 */
[----:B------:R-:W-:Y:S03]  /*7a10*/  FSEL R32, -R37, R36, P0 ;  /* 0x0000002425207208 */ /* 0x000fe60000000100 */
[----:B------:R-:W-:Y:S01]  /*7a20*/  FFMA R34, R33, R37, R34 ;  /* 0x0000002521227223 */ /* 0x000fe20000000022 */
[C---:B------:R-:W-:Y:S01]  /*7a30*/  FMUL R37, R2.reuse, 0.70710676908493041992 ;  /* 0x3f3504f302257820 */ /* 0x040fe20000400000 */
[----:B------:R-:W-:Y:S02]  /*7a40*/  FMUL R2, R2, 0.5 ;  /* 0x3f00000002027820 */ /* 0x000fe40000400000 */
[----:B------:R-:W-:Y:S04]  /*7a50*/  FFMA R32, R34, R32, R32 ;  /* 0x0000002022207223 */ /* 0x000fe80000000020 */
[----:B------:R-:W2:Y:S02]  /*7a60*/  @P0 MUFU.EX2 R33, R32 ;  /* 0x0000002000210308 */ /* 0x000ea40000000800 */
[----:B--2---:R-:W-:Y:S05]  /*7a70*/  @P0 FADD R33, -R33, 1 ;  /* 0x3f80000021210421 */ /* 0x004fea0000000100 */
[----:B------:R-:W-:Y:S01]  /*7a80*/  @P0 LOP3.LUT R32, R33, 0x80000000, R36, 0xb8, !PT ;  /* 0x8000000021200812 */ /* 0x000fe200078eb824 */
[C---:B------:R-:W-:Y:S01]  /*7a90*/  FMUL R33, R37.reuse, R37 ;  /* 0x0000002525217220 */ /* 0x040fe20000400000 */
[C---:B------:R-:W-:Y:S03]  /*7aa0*/  FSETP.GE.AND P0, PT, |R37|.reuse, 1.0029599666595458984, PT ;  /* 0x3f8060fe2500780b */ /* 0x040fe60003f06200 */
[----:B------:R-:W-:Y:S01]  /*7ab0*/  FADD R32, R32, 1 ;  /* 0x3f80000020207421 */ /* 0x000fe20000000000 */
[----:B------:R-:W-:Y:S02]  /*7ac0*/  FSEL R38, |R37|, R33, P0 ;  /* 0x0000002125267208 */ /* 0x000fe40000000200 */
[----:B------:R-:W-:Y:S01]  /*7ad0*/  FSEL R36, R81, 8.4834944573231041431e-05, P0 ;  /* 0x38b1e96a51247808 */ /* 0x000fe20000000000 */
[----:B------:R-:W-:Y:S01]  /*7ae0*/  FMUL R0, R32, R0 ;  /* 0x0000000020007220 */ /* 0x000fe20000400000 */
[----:B------:R-:W-:Y:S02]  /*7af0*/  FSEL R33, -R77, -0.00082130916416645050049, P0 ;  /* 0xba574d204d217808 */ /* 0x000fe40000000100 */
[----:B------:R-:W-:Y:S03]  /*7b00*/  FSEL R34, R66, 0.0052134888246655464172, P0 ;  /* 0x3baad5ea42227808 */ /* 0x000fe60000000000 */
[-C--:B------:R-:W-:Y:S01]  /*7b10*/  FFMA R33, R36, R38.reuse, R33 ;  /* 0x0000002624217223 */ /* 0x080fe20000000021 */
[----:B------:R-:W-:Y:S03]  /*7b20*/  FSEL R36, -R76, -0.026868773624300956726, P0 ;  /* 0xbcdc1be74c247808 */ /* 0x000fe60000000100 */
[-C--:B------:R-:W-:Y:S01]  /*7b30*/  FFMA R34, R33, R38.reuse, R34 ;  /* 0x0000002621227223 */ /* 0x080fe20000000022 */
[----:B------:R-:W-:Y:S03]  /*7b40*/  FSEL R33, R75, 0.11284004896879196167, P0 ;  /* 0x3de718af4b217808 */ /* 0x000fe60000000000 */
        /* <DEDUP_REMOVED lines=63> */
[CC--:B------:R-:W-:Y:S01]  /*7f40*/  FMUL R37, R40.reuse, R40.reuse ;  /* 0x0000002828257220 */ /* 0x0c0fe20000400000 */
[----:B------:R-:W-:Y:S03]  /*7f50*/  FSETP.GE.AND P0, PT, |R40|, 1.0029599666595458984, PT ;  /* 0x3f8060fe2800780b */ /* 0x000fe60003f06200 */
[----:B------:R-:W-:Y:S01]  /*7f60*/  FADD R36, R36, 1 ;  /* 0x3f80000024247421 */ /* 0x000fe20000000000 */
[----:B------:R-:W-:Y:S02]  /*7f70*/  FSEL R41, |R40|, R37, P0 ;  /* 0x0000002528297208 */ /* 0x000fe40000000200 */
[----:B------:R-:W-:Y:S01]  /*7f80*/  FSEL R39, R81, 8.4834944573231041431e-05, P0 ;  /* 0x38b1e96a51277808 */ /* 0x000fe20000000000 */
[----:B------:R-:W-:Y:S01]  /*7f90*/  FMUL R7, R36, R7 ;  /* 0x0000000724077220 */ /* 0x000fe20000400000 */
[----:B------:R-:W-:Y:S02]  /*7fa0*/  FSEL R37, -R77, -0.00082130916416645050049, P0 ;  /* 0xba574d204d257808 */ /* 0x000fe40000000100 */
[----:B------:R-:W-:Y:S02]  /*7fb0*/  FSEL R38, R66, 0.0052134888246655464172, P0 ;  /* 0x3baad5ea42267808 */ /* 0x000fe40000000000 */
[----:B------:R-:W-:Y:S01]  /*7fc0*/  F2FP.SATFINITE.E4M3.F32.PACK_AB_MERGE_C R3, R7, R3, RZ ;  /* 0x000000030703723e */ /* 0x000fe200048070ff */
        /* <DEDUP_REMOVED lines=25> */
[----:B------:R-:W-:Y:S01]  /*8160*/  F2FP.SATFINITE.E4M3.F32.PACK_AB_MERGE_C R4, R2, R0, R3 ;  /* 0x000000000204723e */ /* 0x000fe20004807003 */
        /* <DEDUP_REMOVED lines=76> */
[----:B------:R-:W-:Y:S01]  /*8630*/  FFMA R41, R43, R45, R41 ;  /* 0x0000002d2b297223 */ /* 0x000fe20000000029 */
[----:B------:R-:W-:Y:S02]  /*8640*/  FSEL R43, -R76, -0.026868773624300956726, P0 ;  /* 0xbcdc1be74c2b7808 */ /* 0x000fe40000000100 */
[----:B------:R-:W-:Y:S01]  /*8650*/  F2FP.SATFINITE.E4M3.F32.PACK_AB_MERGE_C R5, R5, R37, R6 ;  /* 0x000000250505723e */ /* 0x000fe20004807006 */
        /* <DEDUP_REMOVED lines=568> */
[----:B------:R-:W-:Y:S04]  /*a9e0*/  FFMA R65, R64, R79, R65 ;  /* 0x0000004f40417223 */ /* 0x000fe80000000041 */
[----:B------:R-:W-:Y:S04]  /*a9f0*/  FFMA R63, R65, R63, R63 ;  /* 0x0000003f413f7223 */ /* 0x000fe8000000003f */
[----:B------:R-:W2:Y:S02]  /*aa00*/  @P0 MUFU.EX2 R64, R63 ;  /* 0x0000003f00400308 */ /* 0x000ea40000000800 */
[----:B--2---:R-:W-:Y:S05]  /*aa10*/  @P0 FADD R64, -R64, 1 ;  /* 0x3f80000040400421 */ /* 0x004fea0000000100 */
[----:B------:R-:W-:Y:S01]  /*aa20*/  @P0 LOP3.LUT R63, R64, 0x80000000, R78, 0xb8, !PT ;  /* 0x80000000403f0812 */ /* 0x000fe200078eb84e */
[C---:B------:R-:W-:Y:S01]  /*aa30*/  FMUL R78, R35.reuse, 0.70710676908493041992 ;  /* 0x3f3504f3234e7820 */ /* 0x040fe20000400000 */
[----:B------:R-:W-:Y:S03]  /*aa40*/  FMUL R35, R35, 0.5 ;  /* 0x3f00000023237820 */ /* 0x000fe60000400000 */
[C---:B------:R-:W-:Y:S01]  /*aa50*/  FMUL R65, R78.reuse, R78 ;  /* 0x0000004e4e417220 */ /* 0x040fe20000400000 */
[C---:B------:R-:W-:Y:S01]  /*aa60*/  FSETP.GE.AND P0, PT, |R78|.reuse, 1.0029599666595458984, PT ;  /* 0x3f8060fe4e00780b */ /* 0x040fe20003f06200 */
[----:B------:R-:W-:Y:S03]  /*aa70*/  FADD R63, R63, 1 ;  /* 0x3f8000003f3f7421 */ /* 0x000fe60000000000 */
[----:B------:R-:W-:Y:S01]  /*aa80*/  FSEL R64, -R77, -0.00082130916416645050049, P0 ;  /* 0xba574d204d407808 */ /* 0x000fe20000000100 */
[----:B------:R-:W-:Y:S01]  /*aa90*/  FMUL R30, R63, R30 ;  /* 0x0000001e3f1e7220 */ /* 0x000fe20000400000 */
[----:B------:R-:W-:Y:S02]  /*aaa0*/  FSEL R79, R81, 8.4834944573231041431e-05, P0 ;  /* 0x38b1e96a514f7808 */ /* 0x000fe40000000000 */
[----:B------:R-:W-:Y:S02]  /*aab0*/  FSEL R77, |R78|, R65, P0 ;  /* 0x000000414e4d7208 */ /* 0x000fe40000000200 */
[----:B------:R-:W-:Y:S02]  /*aac0*/  FSEL R65, R66, 0.0052134888246655464172, P0 ;  /* 0x3baad5ea42417808 */ /* 0x000fe40000000000 */
[----:B------:R-:W-:Y:S01]  /*aad0*/  FSEL R66, -R76, -0.026868773624300956726, P0 ;  /* 0xbcdc1be74c427808 */ /* 0x000fe20000000100 */
[-C--:B------:R-:W-:Y:S04]  /*aae0*/  FFMA R64, R79, R77.reuse, R64 ;  /* 0x0000004d4f407223 */ /* 0x080fe80000000040 */
        /* <DEDUP_REMOVED lines=9> */
[----:B------:R-:W-:Y:S01]  /*ab80*/  FFMA R64, R66, R64, R64 ;  /* 0x0000004042407223 */ /* 0x000fe20000000040 */
[----:B------:R-:W-:Y:S03]  /*ab90*/  LOP3.LUT R66, R109, UR8, RZ, 0xfc, !PT ;  /* 0x000000086d427c12 */ /* 0x000fe6000f8efcff */
[----:B------:R-:W2:Y:S02]  /*aba0*/  @P0 MUFU.EX2 R65, R64 ;  /* 0x0000004000410308 */ /* 0x000ea40000000800 */
[----:B------:R1:W-:Y:S01]  /*abb0*/  STS.128 [R66+UR41+0x2300], R4 ;  /* 0x0023000442007988 */ /* 0x0003e20008000c29 */
[----:B--2---:R-:W-:Y:S05]  /*abc0*/  @P0 FADD R65, -R65, 1 ;  /* 0x3f80000041410421 */ /* 0x004fea0000000100 */
[----:B------:R-:W-:Y:S02]  /*abd0*/  @P0 LOP3.LUT R64, R65, 0x80000000, R78, 0xb8, !PT ;  /* 0x8000000041400812 */ /* 0x000fe400078eb84e */
[----:B------:R-:W-:Y:S03]  /*abe0*/  @P6 IADD3 R65, PT, PT, R70, 0x1, RZ ;  /* 0x0000000146416810 */ /* 0x000fe60007ffe0ff */
[----:B------:R-:W-:Y:S01]  /*abf0*/  FADD R64, R64, 1 ;  /* 0x3f80000040407421 */ /* 0x000fe20000000000 */
[C---:B------:R-:W-:Y:S03]  /*ac00*/  @P6 ISETP.NE.AND P0, PT, R65.reuse, 0x4, PT ;  /* 0x000000044100680c */ /* 0x040fe60003f05270 */
[----:B------:R-:W-:Y:S01]  /*ac10*/  FMUL R35, R64, R35 ;  /* 0x0000002340237220 */ /* 0x000fe20000400000 */
[----:B------:R-:W-:Y:S02]  /*ac20*/  @P6 SEL R70, R65, RZ, P0 ;  /* 0x000000ff41466207 */ /* 0x000fe40000000000 */
[----:B------:R-:W-:Y:S02]  /*ac30*/  IADD3 R65, PT, PT, R66, UR41, RZ ;  /* 0x0000002942417c10 */ /* 0x000fe4000fffe0ff */
[----:B------:R-:W-:Y:S02]  /*ac40*/  F2FP.SATFINITE.E4M3.F32.PACK_AB_MERGE_C R30, R35, R30, RZ ;  /* 0x0000001e231e723e */ /* 0x000fe400048070ff */
[C---:B------:R-:W-:Y:S02]  /*ac50*/  IADD3 R74, PT, PT, R65.reuse, 0x2300, RZ ;  /* 0x00002300414a7810 */ /* 0x040fe40007ffe0ff */
[----:B------:R-:W-:Y:S02]  /*ac60*/  IADD3 R65, PT, PT, R65, 0x2310, RZ ;  /* 0x0000231041417810 */ /* 0x000fe40007ffe0ff */
[----:B------:R-:W-:Y:S02]  /*ac70*/  @P5 IADD3 R65, PT, PT, R74, -0x10, RZ ;  /* 0xfffffff04a415810 */ /* 0x000fe40007ffe0ff */
[----:B------:R-:W-:Y:S02]  /*ac80*/  F2FP.SATFINITE.E4M3.F32.PACK_AB_MERGE_C R11, R29, R11, R30 ;  /* 0x0000000b1d0b723e */ /* 0x000fe4000480701e */
[----:B------:R-:W-:Y:S03]  /*ac90*/  @P6 SEL R73, RZ, 0x1, P0 ;  /* 0x00000001ff496807 */ /* 0x000fe60000000000 */
[----:B------:R1:W-:Y:S01]  /*aca0*/  STS.128 [R65], R8 ;  /* 0x0000000841007388 */ /* 0x0003e20000000c00 */
[----:B------:R-:W-:Y:S01]  /*acb0*/  @P6 LOP3.LUT R108, R108, R73, RZ, 0x3c, !PT ;  /* 0x000000496c6c6212 */ /* 0x000fe200078e3cff */
[----:B------:R-:W-:Y:S01]  /*acc0*/  @!PT LDS RZ, [RZ] ;  /* 0x00000000fffff984 */ /* 0x000fe20000000800 */
[----:B------:R-:W-:Y:S01]  /*acd0*/  @!PT LDS RZ, [RZ] ;  /* 0x00000000fffff984 */ /* 0x000fe20000000800 */
[----:B------:R-:W-:Y:S01]  /*ace0*/  @!PT LDS RZ, [RZ] ;  /* 0x00000000fffff984 */ /* 0x000fe20000000800 */
[----:B------:R-:W-:Y:S01]  /*acf0*/  @!PT LDS RZ, [RZ] ;  /* 0x00000000fffff984 */ /* 0x000fe20000000800 */
[----:B------:R2:W-:Y:S06]  /*ad00*/  MEMBAR.ALL.CTA ;  /* 0x0000000000007992 */ /* 0x0005ec0000008000 */
[----:B--2---:R-:W2:Y:S02]  /*ad10*/  FENCE.VIEW.ASYNC.S ;  /* 0x00000000000073c6 */ /* 0x004ea40000000000 */
[----:B--2---:R-:W-:Y:S06]  /*ad20*/  BAR.SYNC.DEFER_BLOCKING 0x1, 0x80 ;  /* 0x0042000000007b1d */ /* 0x004fec0000010000 */
[----:B------:R-:W-:Y:S05]  /*ad30*/  @P2 BRA `(.L_x_140) ;  /* 0x0000000000682947 */ /* 0x000fea0003800000 */
[----:B------:R-:W-:Y:S01]  /*ad40*/  UIADD3 UR10, UP0, UPT, UR46, 0x680, URZ ;  /* 0x000006802e0a7890 */ /* 0x000fe2000ff1e0ff */
[----:B------:R-:W-:Y:S01]  /*ad50*/  R2UR UR6, R95 ;  /* 0x000000005f0672ca */ /* 0x000fe200000e0000 */
[----:B------:R-:W-:Y:S01]  /*ad60*/  UIADD3 UR9, UPT, UPT, UR41, UR8, URZ ;  /* 0x0000000829097290 */ /* 0x000fe2000fffe0ff */
[----:B------:R-:W-:Y:S01]  /*ad70*/  IMAD.IADD R0, R94, 0x1, R69 ;  /* 0x000000015e007824 */ /* 0x000fe200078e0245 */
[----:B------:R-:W-:Y:S01]  /*ad80*/  UIADD3.X UR11, UPT, UPT, URZ, UR47, URZ, UP0, !UPT ;  /* 0x0000002fff0b7290 */ /* 0x000fe200087fe4ff */
[----:B------:R-:W-:Y:S01]  /*ad90*/  PLOP3.LUT P0, PT, PT, PT, PT, 0x80, 0x8 ;  /* 0x000000000008781c */ /* 0x000fe20003f0f070 */
[----:B------:R-:W-:Y:S11]  /*ada0*/  UIADD3 UR4, UPT, UPT, UR9, 0x2300, URZ ;  /* 0x0000230009047890 */ /* 0x000ff6000fffe0ff */
[----:B------:R-:W-:Y:S01]  /*adb0*/  @!UPT UIADD3 URZ, UPT, UPT, URZ, URZ, URZ ;  /* 0x000000fffffff290 */ /* 0x000fe2000fffe0ff */
.L_x_141:
[----:B------:R-:W-:Y:S02]  /*adc0*/  PLOP3.LUT P1, PT, P1, P0, PT, 0xf2, 0x2f ;  /* 0x00000000002f781c */ /* 0x000fe40000f21e72 */
[----:B------:R-:W-:Y:S01]  /*add0*/  @P0 R2UR P1, UR5, R0 ;  /* 0x00000000000502ca */ /* 0x000fe20000020000 */
[----:B------:R-:W-:Y:S07]  /*ade0*/  UMOV UR7, UR36 ;  /* 0x0000002400077c82 */ /* 0x000fee0008000000 */
[----:B------:R-:W-:Y:S05]  /*adf0*/  @P0 PLOP3.LUT P0, PT, P1, PT, PT, 0x80, 0x8 ;  /* 0x000000000008081c */ /* 0x000fea0000f0f070 */
[----:B------:R2:W-:Y:S08]  /*ae00*/  UTMASTG.3D [UR4], [UR10] ;  /* 0x000000040a0073b5 */ /* 0x0005f00008010000 */
[----:B--2---:R-:W-:Y:S05]  /*ae10*/  @P0 BRA.U.ANY `(.L_x_141) ;  /* 0xfffffffd00e80947 */ /* 0x004fea000393ffff */
[----:B------:R-:W-:Y:S01]  /*ae20*/  R2UR UR6, R95 ;  /* 0x000000005f0672ca */ /* 0x000fe200000e0000 */
[----:B------:R-:W-:Y:S01]  /*ae30*/  UIADD3 UR4, UPT, UPT, UR9, 0x2b00, URZ ;  /* 0x00002b0009047890 */ /* 0x000fe2000fffe0ff */
[----:B------:R-:W-:Y:S01]  /*ae40*/  PLOP3.LUT P0, PT, PT, PT, PT, 0x80, 0x8 ;  /* 0x000000000008781c */ /* 0x000fe20003f0f070 */
[----:B------:R-:W-:Y:S11]  /*ae50*/  VIADD R0, R0, 0x40 ;  /* 0x0000004000007836 */ /* 0x000ff60000000000 */
[----:B------:R-:W-:Y:S01]  /*ae60*/  @!UPT UIADD3 URZ, UPT, UPT, URZ, URZ, URZ ;  /* 0x000000fffffff290 */ /* 0x000fe2000fffe0ff */
.L_x_142:
[----:B------:R-:W-:Y:S02]  /*ae70*/  PLOP3.LUT P1, PT, P1, P0, PT, 0xf2, 0x2f ;  /* 0x00000000002f781c */ /* 0x000fe40000f21e72 */
[----:B------:R-:W-:Y:S01]  /*ae80*/  @P0 R2UR P1, UR5, R0 ;  /* 0x00000000000502ca */ /* 0x000fe20000020000 */
[----:B------:R-:W-:Y:S07]  /*ae90*/  UMOV UR7, UR36 ;  /* 0x0000002400077c82 */ /* 0x000fee0008000000 */
[----:B------:R-:W-:Y:S05]  /*aea0*/  @P0 PLOP3.LUT P0, PT, P1, PT, PT, 0x80, 0x8 ;  /* 0x000000000008081c */ /* 0x000fea0000f0f070 */
[----:B------:R2:W-:Y:S08]  /*aeb0*/  UTMASTG.3D [UR4], [UR10] ;  /* 0x000000040a0073b5 */ /* 0x0005f00008010000 */
[----:B--2---:R-:W-:Y:S05]  /*aec0*/  @P0 BRA.U.ANY `(.L_x_142) ;  /* 0xfffffffd00e80947 */ /* 0x004fea000393ffff */
[----:B------:R0:W-:Y:S02]  /*aed0*/  UTMACMDFLUSH ;  /* 0x00000000000079b7 */ /* 0x0001e40000000000 */
.L_x_140:
[----:B------:R-:W-:Y:S05]  /*aee0*/  BSYNC.RECONVERGENT B0 ;  /* 0x0000000000007941 */ /* 0x000fea0003800200 */
.L_x_139:
[----:B------:R-:W-:Y:S01]  /*aef0*/  UIADD3 UR42, UPT, UPT, UR42, 0x1, URZ ;  /* 0x000000012a2a7890 */ /* 0x000fe2000fffe0ff */
[----:B------:R-:W-:Y:S03]  /*af00*/  BSSY.RECONVERGENT B0, `(.L_x_143) ;  /* 0x0000005000007945 */ /* 0x000fe60003800200 */
[----:B------:R-:W-:Y:S04]  /*af10*/  UISETP.NE.AND UP0, UPT, UR42, 0x2, UPT ;  /* 0x000000022a00788c */ /* 0x000fe8000bf05270 */
[----:B------:R-:W-:Y:S01]  /*af20*/  USEL UR42, UR42, URZ, UP0 ;  /* 0x000000ff2a2a7287 */ /* 0x000fe20008000000 */
[----:B------:R-:W-:Y:S11]  /*af30*/  @P2 BRA `(.L_x_144) ;  /* 0x0000000000042947 */ /* 0x000ff60003800000 */
[----:B------:R-:W-:Y:S04]  /*af40*/  DEPBAR.LE SB0, 0x1 ;  /* 0x000080400000791a */ /* 0x000fe80000000000 */
.L_x_144:
[----:B------:R-:W-:Y:S05]  /*af50*/  BSYNC.RECONVERGENT B0 ;  /* 0x0000000000007941 */ /* 0x000fea0003800200 */
.L_x_143:
[----:B------:R-:W-:Y:S01]  /*af60*/  BAR.SYNC.DEFER_BLOCKING 0x1, 0x80 ;  /* 0x0042000000007b1d */ /* 0x000fe20000010000 */
[----:B------:R-:W-:Y:S01]  /*af70*/  ISETP.NE.AND P1, PT, R116, RZ, PT ;  /* 0x000000ff7400720c */ /* 0x000fe20003f25270 */
[----:B------:R-:W-:Y:S01]  /*af80*/  IMAD.MOV.U32 R69, RZ, RZ, 0x20 ;  /* 0x00000020ff457424 */ /* 0x000fe200078e00ff */
[----:B------:R-:W-:Y:S02]  /*af90*/  ISETP.NE.AND P0, PT, R118, RZ, PT ;  /* 0x000000ff7600720c */ /* 0x000fe40003f05270 */
[----:B------:R-:W-:Y:S02]  /*afa0*/  ISETP.NE.AND P2, PT, R115, RZ, PT ;  /* 0x000000ff7300720c */ /* 0x000fe40003f45270 */
[----:B------:R-:W-:Y:S02]  /*afb0*/  PLOP3.LUT P1, PT, P0, P1, PT, 0xf8, 0x8f ;  /* 0x00000000008f781c */ /* 0x000fe40000723f70 */
[----:B------:R-:W-:Y:S11]  /*afc0*/  SEL R101, R101, 0x1, P0 ;  /* 0x0000000165657807 */ /* 0x000ff60000000000 */
[----:B------:R-:W-:Y:S02]  /*afd0*/  @!P1 LEA R2, R106, UR41, 0x3 ;  /* 0x000000296a029c11 */ /* 0x000fe4000f8e18ff */
[----:B------:R-:W-:Y:S04]  /*afe0*/  @!P1 SHF.L.U32 R0, R105, 0x1f, RZ ;  /* 0x0000001f69009819 */ /* 0x000fe800000006ff */
[----:B------:R-:W2:Y:S02]  /*aff0*/  @!P1 SYNCS.PHASECHK.TRANS64.TRYWAIT P0, [R2+URZ+0x1a0], R0 ;  /* 0x0001a000020095a7 */ /* 0x000ea400080011ff */
[----:B--2---:R-:W-:Y:S02]  /*b000*/  @!P1 SEL R101, RZ, 0x1, !P0 ;  /* 0x00000001ff659807 */ /* 0x004fe40004000000 */
[----:B------:R-:W-:Y:S02]  /*b010*/  PLOP3.LUT P1, PT, PT, PT, PT, 0x80, 0x8 ;  /* 0x000000000008781c */ /* 0x000fe40003f2f070 */
[----:B------:R-:W-:Y:S02]  /*b020*/  PLOP3.LUT P0, PT, PT, PT, PT, 0x8, 0x80 ;  /* 0x000000000080781c */ /* 0x000fe40003f0e170 */
[----:B------:R-:W-:Y:S01]  /*b030*/  P2R R116, PR, RZ, 0x2 ;  /* 0x00000002ff747803 */ /* 0x000fe20000000000 */
[----:B------:R-:W-:Y:S10]  /*b040*/  @P2 BRA `(.L_x_145) ;  /* 0xffffffb800e42947 */ /* 0x000ff4000383ffff */
[----:B------:R-:W-:Y:S01]  /*b050*/  ISETP.NE.AND P2, PT, R114, RZ, PT ;  /* 0x000000ff7200720c */ /* 0x000fe20003f45270 */
[----:B------:R-:W-:Y:S01]  /*b060*/  IMAD.MOV.U32 R106, RZ, RZ, R99 ;  /* 0x000000ffff6a7224 */ /* 0x000fe200078e0063 */
[----:B------:R-:W-:Y:S01]  /*b070*/  ISETP.NE.AND P0, PT, R96, 0x2, PT ;  /* 0x000000026000780c */ /* 0x000fe20003f05270 */
[----:B------:R-:W-:Y:S02]  /*b080*/  IMAD.MOV.U32 R105, RZ, RZ, R100 ;  /* 0x000000ffff697224 */ /* 0x000fe400078e0064 */
[----:B------:R-:W-:Y:S01]  /*b090*/  IMAD.IADD R22, R102, 0x1, R82 ;  /* 0x0000000166167824 */ /* 0x000fe200078e0252 */
[----:B------:R-:W-:Y:S01]  /*b0a0*/  SEL R0, RZ, 0x1, P0 ;  /* 0x00000001ff007807 */ /* 0x000fe20000000000 */
[----:B------:R-:W-:Y:S01]  /*b0b0*/  IMAD.IADD R23, R103, 0x1, R83 ;  /* 0x0000000167177824 */ /* 0x000fe200078e0253 */
[----:B------:R-:W-:Y:S02]  /*b0c0*/  SEL R96, R96, RZ, P0 ;  /* 0x000000ff60607207 */ /* 0x000fe40000000000 */
[----:B------:R-:W-:-:S03]  /*b0d0*/  LOP3.LUT R107, R107, R0, RZ, 0x3c, !PT ;  /* 0x000000006b6b7212 */ /* 0x000fc600078e3cff */
[----:B------:R-:W-:Y:S01]  /*b0e0*/  @P2 R2UR UR36, R104 ;  /* 0x00000000682422ca */ /* 0x000fe200000e0000 */
[----:B------:R-:W-:-:S14]  /*b0f0*/  @P2 BRA `(.L_x_146) ;  /* 0xffffffac00742947 */ /* 0x000fdc000383ffff */
[----:B------:R-:W-:Y:S05]  /*b100*/  EXIT ;  /* 0x000000000000794d */ /* 0x000fea0003800000 */
.L_x_25:
[----:B--2---:R2:W4:Y:S02]  /*b110*/  SYNCS.PHASECHK.TRANS64.TRYWAIT P0, [R2+URZ+0x240], R3 ;  /* 0x00024003020075a7 */ /* 0x00452400080011ff */
[----:B----4-:R-:W-:Y:S05]  /*b120*/  @!P0 NANOSLEEP.SYNCS 0x989680 ;  /* 0x009896800000895d */ /* 0x010fea0003900000 */
[----:B------:R-:W4:Y:S02]  /*b130*/  @!P0 SYNCS.PHASECHK.TRANS64 P0, [R2+URZ+0x240], R3 ;  /* 0x00024003020085a7 */ /* 0x000f2400080010ff */
[----:B----4-:R-:W-:Y:S05]  /*b140*/  @!P0 BRA `(.L_x_25) ;  /* 0xfffffffc00f08947 */ /* 0x010fea000383ffff */
[----:B------:R-:W-:Y:S05]  /*b150*/  BRA `(.L_x_147) ;  /* 0xffffff6800407947 */ /* 0x000fea000383ffff */
.L_x_28:
[----:B------:R-:W-:-:S07]  /*b160*/  MOV R2, UR33 ;  /* 0x0000002100027c02 */ /* 0x000fce0008000f00 */
.L_x_148:
[----:B-1----:R1:W2:Y:S02]  /*b170*/  SYNCS.PHASECHK.TRANS64.TRYWAIT P0, [R2+URZ+0xd0], R4 ;  /* 0x0000d004020075a7 */ /* 0x0022a400080011ff */
[----:B--2---:R-:W-:Y:S05]  /*b180*/  @!P0 NANOSLEEP.SYNCS 0x989680 ;  /* 0x009896800000895d */ /* 0x004fea0003900000 */
[----:B------:R-:W2:Y:S02]  /*b190*/  @!P0 SYNCS.PHASECHK.TRANS64 P0, [R2+URZ+0xd0], R4 ;  /* 0x0000d004020085a7 */ /* 0x000ea400080010ff */
[----:B--2---:R-:W-:Y:S05]  /*b1a0*/  @!P0 BRA `(.L_x_148) ;  /* 0xfffffffc00f08947 */ /* 0x004fea000383ffff */
[----:B------:R-:W-:Y:S05]  /*b1b0*/  BRA `(.L_x_27) ;  /* 0xffffff6800a47947 */ /* 0x000fea000383ffff */
.L_x_35:
[----:B-1----:R-:W-:-:S07]  /*b1c0*/  MOV R2, UR17 ;  /* 0x0000001100027c02 */ /* 0x002fce0008000f00 */
.L_x_149:
[----:B-1----:R1:W2:Y:S02]  /*b1d0*/  SYNCS.PHASECHK.TRANS64.TRYWAIT P0, [R2+URZ+0xd0], R4 ;  /* 0x0000d004020075a7 */ /* 0x0022a400080011ff */
[----:B--2---:R-:W-:Y:S05]  /*b1e0*/  @!P0 NANOSLEEP.SYNCS 0x989680 ;  /* 0x009896800000895d */ /* 0x004fea0003900000 */
[----:B------:R-:W2:Y:S02]  /*b1f0*/  @!P0 SYNCS.PHASECHK.TRANS64 P0, [R2+URZ+0xd0], R4 ;  /* 0x0000d004020085a7 */ /* 0x000ea400080010ff */
[----:B--2---:R-:W-:Y:S05]  /*b200*/  @!P0 BRA `(.L_x_149) ;  /* 0xfffffffc00f08947 */ /* 0x004fea000383ffff */
[----:B------:R-:W-:Y:S05]  /*b210*/  BRA `(.L_x_34) ;  /* 0xffffff6c00607947 */ /* 0x000fea000383ffff */
.L_x_40:
[----:B-1----:R1:W2:Y:S02]  /*b220*/  SYNCS.PHASECHK.TRANS64.TRYWAIT P0, [R2+URZ+0x1d0], R3 ;  /* 0x0001d003020075a7 */ /* 0x0022a400080011ff */
[----:B--2---:R-:W-:Y:S05]  /*b230*/  @!P0 NANOSLEEP.SYNCS 0x989680 ;  /* 0x009896800000895d */ /* 0x004fea0003900000 */
[----:B------:R-:W2:Y:S02]  /*b240*/  @!P0 SYNCS.PHASECHK.TRANS64 P0, [R2+URZ+0x1d0], R3 ;  /* 0x0001d003020085a7 */ /* 0x000ea400080010ff */
[----:B--2---:R-:W-:Y:S05]  /*b250*/  @!P0 BRA `(.L_x_40) ;  /* 0xfffffffc00f08947 */ /* 0x004fea000383ffff */
[----:B------:R-:W-:Y:S05]  /*b260*/  BRA `(.L_x_150) ;  /* 0xffffff7000007947 */ /* 0x000fea000383ffff */
.L_x_44:
[----:B---3--:R-:W-:-:S07]  /*b270*/  MOV R0, UR4 ;  /* 0x0000000400007c02 */ /* 0x008fce0008000f00 */
.L_x_151:
[----:B-1----:R1:W2:Y:S02]  /*b280*/  SYNCS.PHASECHK.TRANS64.TRYWAIT P0, [R0+URZ], R2 ;  /* 0x00000002000075a7 */ /* 0x0022a400080011ff */
[----:B--2---:R-:W-:Y:S05]  /*b290*/  @!P0 NANOSLEEP.SYNCS 0x989680 ;  /* 0x009896800000895d */ /* 0x004fea0003900000 */
[----:B------:R-:W2:Y:S02]  /*b2a0*/  @!P0 SYNCS.PHASECHK.TRANS64 P0, [R0+URZ], R2 ;  /* 0x00000002000085a7 */ /* 0x000ea400080010ff */
[----:B--2---:R-:W-:Y:S05]  /*b2b0*/  @!P0 BRA `(.L_x_151) ;  /* 0xfffffffc00f08947 */ /* 0x004fea000383ffff */
[----:B------:R-:W-:Y:S05]  /*b2c0*/  BRA `(.L_x_152) ;  /* 0xffffff7400707947 */ /* 0x000fea000383ffff */
.L_x_45:
[----:B---3--:R-:W-:-:S07]  /*b2d0*/  MOV R0, UR4 ;  /* 0x0000000400007c02 */ /* 0x008fce0008000f00 */
.L_x_153:
[----:B-1----:R1:W2:Y:S02]  /*b2e0*/  SYNCS.PHASECHK.TRANS64.TRYWAIT P0, [R0+URZ], R3 ;  /* 0x00000003000075a7 */ /* 0x0022a400080011ff */
[----:B--2---:R-:W-:Y:S05]  /*b2f0*/  @!P0 NANOSLEEP.SYNCS 0x989680 ;  /* 0x009896800000895d */ /* 0x004fea0003900000 */
[----:B------:R-:W2:Y:S02]  /*b300*/  @!P0 SYNCS.PHASECHK.TRANS64 P0, [R0+URZ], R3 ;  /* 0x00000003000085a7 */ /* 0x000ea400080010ff */
[----:B--2---:R-:W-:Y:S05]  /*b310*/  @!P0 BRA `(.L_x_153) ;  /* 0xfffffffc00f08947 */ /* 0x004fea000383ffff */
[----:B------:R-:W-:Y:S05]  /*b320*/  BRA `(.L_x_154) ;  /* 0xffffff74007c7947 */ /* 0x000fea000383ffff */
.L_x_46:
[----:B---3--:R-:W-:-:S07]  /*b330*/  MOV R0, UR4 ;  /* 0x0000000400007c02 */ /* 0x008fce0008000f00 */
.L_x_155:
[----:B-1----:R1:W2:Y:S02]  /*b340*/  SYNCS.PHASECHK.TRANS64.TRYWAIT P0, [R0+URZ], R3 ;  /* 0x00000003000075a7 */ /* 0x0022a400080011ff */
[----:B--2---:R-:W-:Y:S05]  /*b350*/  @!P0 NANOSLEEP.SYNCS 0x989680 ;  /* 0x009896800000895d */ /* 0x004fea0003900000 */
[----:B------:R-:W2:Y:S02]  /*b360*/  @!P0 SYNCS.PHASECHK.TRANS64 P0, [R0+URZ], R3 ;  /* 0x00000003000085a7 */ /* 0x000ea400080010ff */
[----:B--2---:R-:W-:Y:S05]  /*b370*/  @!P0 BRA `(.L_x_155) ;  /* 0xfffffffc00f08947 */ /* 0x004fea000383ffff */
[----:B------:R-:W-:Y:S05]  /*b380*/  BRA `(.L_x_156) ;  /* 0xffffff7400887947 */ /* 0x000fea000383ffff */
.L_x_47:
[----:B---3--:R-:W-:-:S07]  /*b390*/  MOV R0, UR4 ;  /* 0x0000000400007c02 */ /* 0x008fce0008000f00 */
.L_x_157:
[----:B-1----:R1:W2:Y:S02]  /*b3a0*/  SYNCS.PHASECHK.TRANS64.TRYWAIT P0, [R0+URZ], R3 ;  /* 0x00000003000075a7 */ /* 0x0022a400080011ff */
[----:B--2---:R-:W-:Y:S05]  /*b3b0*/  @!P0 NANOSLEEP.SYNCS 0x989680 ;  /* 0x009896800000895d */ /* 0x004fea0003900000 */
[----:B------:R-:W2:Y:S02]  /*b3c0*/  @!P0 SYNCS.PHASECHK.TRANS64 P0, [R0+URZ], R3 ;  /* 0x00000003000085a7 */ /* 0x000ea400080010ff */
[----:B--2---:R-:W-:Y:S05]  /*b3d0*/  @!P0 BRA `(.L_x_157) ;  /* 0xfffffffc00f08947 */ /* 0x004fea000383ffff */
[----:B------:R-:W-:Y:S05]  /*b3e0*/  BRA `(.L_x_158) ;  /* 0xffffff7400947947 */ /* 0x000fea000383ffff */
.L_x_48:
[----:B---3--:R-:W-:-:S07]  /*b3f0*/  MOV R0, UR4 ;  /* 0x0000000400007c02 */ /* 0x008fce0008000f00 */
.L_x_159:
[----:B-1----:R1:W2:Y:S02]  /*b400*/  SYNCS.PHASECHK.TRANS64.TRYWAIT P0, [R0+URZ], R3 ;  /* 0x00000003000075a7 */ /* 0x0022a400080011ff */
[----:B--2---:R-:W-:Y:S05]  /*b410*/  @!P0 NANOSLEEP.SYNCS 0x989680 ;  /* 0x009896800000895d */ /* 0x004fea0003900000 */
[----:B------:R-:W2:Y:S02]  /*b420*/  @!P0 SYNCS.PHASECHK.TRANS64 P0, [R0+URZ], R3 ;  /* 0x00000003000085a7 */ /* 0x000ea400080010ff */
[----:B--2---:R-:W-:Y:S05]  /*b430*/  @!P0 BRA `(.L_x_159) ;  /* 0xfffffffc00f08947 */ /* 0x004fea000383ffff */
[----:B------:R-:W-:Y:S05]  /*b440*/  BRA `(.L_x_160) ;  /* 0xffffff7400a07947 */ /* 0x000fea000383ffff */
.L_x_49:
[----:B---3--:R-:W-:-:S07]  /*b450*/  MOV R0, UR4 ;  /* 0x0000000400007c02 */ /* 0x008fce0008000f00 */
.L_x_161:
[----:B-1----:R1:W2:Y:S02]  /*b460*/  SYNCS.PHASECHK.TRANS64.TRYWAIT P0, [R0+URZ], R3 ;  /* 0x00000003000075a7 */ /* 0x0022a400080011ff */
[----:B--2---:R-:W-:Y:S05]  /*b470*/  @!P0 NANOSLEEP.SYNCS 0x989680 ;  /* 0x009896800000895d */ /* 0x004fea0003900000 */
[----:B------:R-:W2:Y:S02]  /*b480*/  @!P0 SYNCS.PHASECHK.TRANS64 P0, [R0+URZ], R3 ;  /* 0x00000003000085a7 */ /* 0x000ea400080010ff */
[----:B--2---:R-:W-:Y:S05]  /*b490*/  @!P0 BRA `(.L_x_161) ;  /* 0xfffffffc00f08947 */ /* 0x004fea000383ffff */
[----:B------:R-:W-:Y:S05]  /*b4a0*/  BRA `(.L_x_162) ;  /* 0xffffff7400ac7947 */ /* 0x000fea000383ffff */
.L_x_50:
[----:B---3--:R-:W-:-:S07]  /*b4b0*/  MOV R0, UR4 ;  /* 0x0000000400007c02 */ /* 0x008fce0008000f00 */
.L_x_163:
[----:B-1----:R1:W2:Y:S02]  /*b4c0*/  SYNCS.PHASECHK.TRANS64.TRYWAIT P0, [R0+URZ], R3 ;  /* 0x00000003000075a7 */ /* 0x0022a400080011ff */
[----:B--2---:R-:W-:Y:S05]  /*b4d0*/  @!P0 NANOSLEEP.SYNCS 0x989680 ;  /* 0x009896800000895d */ /* 0x004fea0003900000 */
[----:B------:R-:W2:Y:S02]  /*b4e0*/  @!P0 SYNCS.PHASECHK.TRANS64 P0, [R0+URZ], R3 ;  /* 0x00000003000085a7 */ /* 0x000ea400080010ff */
[----:B--2---:R-:W-:Y:S05]  /*b4f0*/  @!P0 BRA `(.L_x_163) ;  /* 0xfffffffc00f08947 */ /* 0x004fea000383ffff */
[----:B------:R-:W-:Y:S05]  /*b500*/  BRA `(.L_x_164) ;  /* 0xffffff7400b87947 */ /* 0x000fea000383ffff */
.L_x_51:
[----:B---3--:R-:W-:-:S07]  /*b510*/  MOV R0, UR4 ;  /* 0x0000000400007c02 */ /* 0x008fce0008000f00 */
.L_x_165:
[----:B-1----:R1:W2:Y:S02]  /*b520*/  SYNCS.PHASECHK.TRANS64.TRYWAIT P0, [R0+URZ], R3 ;  /* 0x00000003000075a7 */ /* 0x0022a400080011ff */
[----:B--2---:R-:W-:Y:S05]  /*b530*/  @!P0 NANOSLEEP.SYNCS 0x989680 ;  /* 0x009896800000895d */ /* 0x004fea0003900000 */
[----:B------:R-:W2:Y:S02]  /*b540*/  @!P0 SYNCS.PHASECHK.TRANS64 P0, [R0+URZ], R3 ;  /* 0x00000003000085a7 */ /* 0x000ea400080010ff */
[----:B--2---:R-:W-:Y:S05]  /*b550*/  @!P0 BRA `(.L_x_165) ;  /* 0xfffffffc00f08947 */ /* 0x004fea000383ffff */
[----:B------:R-:W-:Y:S05]  /*b560*/  BRA `(.L_x_166) ;  /* 0xffffff7400c47947 */ /* 0x000fea000383ffff */
.L_x_52:
[----:B---3--:R-:W-:-:S07]  /*b570*/  MOV R0, UR4 ;  /* 0x0000000400007c02 */ /* 0x008fce0008000f00 */
.L_x_167:
[----:B-1----:R1:W2:Y:S02]  /*b580*/  SYNCS.PHASECHK.TRANS64.TRYWAIT P0, [R0+URZ], R3 ;  /* 0x00000003000075a7 */ /* 0x0022a400080011ff */
[----:B--2---:R-:W-:Y:S05]  /*b590*/  @!P0 NANOSLEEP.SYNCS 0x989680 ;  /* 0x009896800000895d */ /* 0x004fea0003900000 */
[----:B------:R-:W2:Y:S02]  /*b5a0*/  @!P0 SYNCS.PHASECHK.TRANS64 P0, [R0+URZ], R3 ;  /* 0x00000003000085a7 */ /* 0x000ea400080010ff */
[----:B--2---:R-:W-:Y:S05]  /*b5b0*/  @!P0 BRA `(.L_x_167) ;  /* 0xfffffffc00f08947 */ /* 0x004fea000383ffff */
[----:B------:R-:W-:Y:S05]  /*b5c0*/  BRA `(.L_x_168) ;  /* 0xffffff7400d07947 */ /* 0x000fea000383ffff */
.L_x_53:
[----:B---3--:R-:W-:-:S07]  /*b5d0*/  MOV R0, UR4 ;  /* 0x0000000400007c02 */ /* 0x008fce0008000f00 */
.L_x_169:
[----:B-1----:R1:W2:Y:S02]  /*b5e0*/  SYNCS.PHASECHK.TRANS64.TRYWAIT P0, [R0+URZ], R3 ;  /* 0x00000003000075a7 */ /* 0x0022a400080011ff */
[----:B--2---:R-:W-:Y:S05]  /*b5f0*/  @!P0 NANOSLEEP.SYNCS 0x989680 ;  /* 0x009896800000895d */ /* 0x004fea0003900000 */
[----:B------:R-:W2:Y:S02]  /*b600*/  @!P0 SYNCS.PHASECHK.TRANS64 P0, [R0+URZ], R3 ;  /* 0x00000003000085a7 */ /* 0x000ea400080010ff */
[----:B--2---:R-:W-:Y:S05]  /*b610*/  @!P0 BRA `(.L_x_169) ;  /* 0xfffffffc00f08947 */ /* 0x004fea000383ffff */
[----:B------:R-:W-:Y:S05]  /*b620*/  BRA `(.L_x_170) ;  /* 0xffffff7400dc7947 */ /* 0x000fea000383ffff */
.L_x_54:
[----:B---3--:R-:W-:-:S07]  /*b630*/  MOV R0, UR4 ;  /* 0x0000000400007c02 */ /* 0x008fce0008000f00 */
.L_x_171:
[----:B-1----:R1:W2:Y:S02]  /*b640*/  SYNCS.PHASECHK.TRANS64.TRYWAIT P0, [R0+URZ], R3 ;  /* 0x00000003000075a7 */ /* 0x0022a400080011ff */
[----:B--2---:R-:W-:Y:S05]  /*b650*/  @!P0 NANOSLEEP.SYNCS 0x989680 ;  /* 0x009896800000895d */ /* 0x004fea0003900000 */
[----:B------:R-:W2:Y:S02]  /*b660*/  @!P0 SYNCS.PHASECHK.TRANS64 P0, [R0+URZ], R3 ;  /* 0x00000003000085a7 */ /* 0x000ea400080010ff */
[----:B--2---:R-:W-:Y:S05]  /*b670*/  @!P0 BRA `(.L_x_171) ;  /* 0xfffffffc00f08947 */ /* 0x004fea000383ffff */
[----:B------:R-:W-:Y:S05]  /*b680*/  BRA `(.L_x_172) ;  /* 0xffffff7400e87947 */ /* 0x000fea000383ffff */
.L_x_55:
[----:B---3--:R-:W-:-:S07]  /*b690*/  MOV R0, UR4 ;  /* 0x0000000400007c02 */ /* 0x008fce0008000f00 */
.L_x_173:
[----:B-1----:R1:W2:Y:S02]  /*b6a0*/  SYNCS.PHASECHK.TRANS64.TRYWAIT P0, [R0+URZ], R3 ;  /* 0x00000003000075a7 */ /* 0x0022a400080011ff */
[----:B--2---:R-:W-:Y:S05]  /*b6b0*/  @!P0 NANOSLEEP.SYNCS 0x989680 ;  /* 0x009896800000895d */ /* 0x004fea0003900000 */
[----:B------:R-:W2:Y:S02]  /*b6c0*/  @!P0 SYNCS.PHASECHK.TRANS64 P0, [R0+URZ], R3 ;  /* 0x00000003000085a7 */ /* 0x000ea400080010ff */
[----:B--2---:R-:W-:Y:S05]  /*b6d0*/  @!P0 BRA `(.L_x_173) ;  /* 0xfffffffc00f08947 */ /* 0x004fea000383ffff */
[----:B------:R-:W-:Y:S05]  /*b6e0*/  BRA `(.L_x_174) ;  /* 0xffffff7400f47947 */ /* 0x000fea000383ffff */
.L_x_56:
[----:B---3--:R-:W-:-:S07]  /*b6f0*/  MOV R0, UR4 ;  /* 0x0000000400007c02 */ /* 0x008fce0008000f00 */
.L_x_175:
[----:B-1----:R1:W2:Y:S02]  /*b700*/  SYNCS.PHASECHK.TRANS64.TRYWAIT P0, [R0+URZ], R3 ;  /* 0x00000003000075a7 */ /* 0x0022a400080011ff */
[----:B--2---:R-:W-:Y:S05]  /*b710*/  @!P0 NANOSLEEP.SYNCS 0x989680 ;  /* 0x009896800000895d */ /* 0x004fea0003900000 */
[----:B------:R-:W2:Y:S02]  /*b720*/  @!P0 SYNCS.PHASECHK.TRANS64 P0, [R0+URZ], R3 ;  /* 0x00000003000085a7 */ /* 0x000ea400080010ff */
[----:B--2---:R-:W-:Y:S05]  /*b730*/  @!P0 BRA `(.L_x_175) ;  /* 0xfffffffc00f08947 */ /* 0x004fea000383ffff */
[----:B------:R-:W-:Y:S05]  /*b740*/  BRA `(.L_x_176) ;  /* 0xffffff7800007947 */ /* 0x000fea000383ffff */
.L_x_57:
[----:B---3--:R-:W-:-:S07]  /*b750*/  MOV R0, UR4 ;  /* 0x0000000400007c02 */ /* 0x008fce0008000f00 */
.L_x_177:
[----:B-1----:R1:W2:Y:S02]  /*b760*/  SYNCS.PHASECHK.TRANS64.TRYWAIT P0, [R0+URZ], R3 ;  /* 0x00000003000075a7 */ /* 0x0022a400080011ff */
[----:B--2---:R-:W-:Y:S05]  /*b770*/  @!P0 NANOSLEEP.SYNCS 0x989680 ;  /* 0x009896800000895d */ /* 0x004fea0003900000 */
[----:B------:R-:W2:Y:S02]  /*b780*/  @!P0 SYNCS.PHASECHK.TRANS64 P0, [R0+URZ], R3 ;  /* 0x00000003000085a7 */ /* 0x000ea400080010ff */
[----:B--2---:R-:W-:Y:S05]  /*b790*/  @!P0 BRA `(.L_x_177) ;  /* 0xfffffffc00f08947 */ /* 0x004fea000383ffff */
[----:B------:R-:W-:Y:S05]  /*b7a0*/  BRA `(.L_x_178) ;  /* 0xffffff78000c7947 */ /* 0x000fea000383ffff */
.L_x_58:
[----:B---3--:R-:W-:-:S07]  /*b7b0*/  MOV R0, UR4 ;  /* 0x0000000400007c02 */ /* 0x008fce0008000f00 */
.L_x_179:
[----:B-1----:R1:W2:Y:S02]  /*b7c0*/  SYNCS.PHASECHK.TRANS64.TRYWAIT P0, [R0+URZ], R3 ;  /* 0x00000003000075a7 */ /* 0x0022a400080011ff */
[----:B--2---:R-:W-:Y:S05]  /*b7d0*/  @!P0 NANOSLEEP.SYNCS 0x989680 ;  /* 0x009896800000895d */ /* 0x004fea0003900000 */
[----:B------:R-:W2:Y:S02]  /*b7e0*/  @!P0 SYNCS.PHASECHK.TRANS64 P0, [R0+URZ], R3 ;  /* 0x00000003000085a7 */ /* 0x000ea400080010ff */
[----:B--2---:R-:W-:Y:S05]  /*b7f0*/  @!P0 BRA `(.L_x_179) ;  /* 0xfffffffc00f08947 */ /* 0x004fea000383ffff */
[----:B------:R-:W-:Y:S05]  /*b800*/  BRA `(.L_x_180) ;  /* 0xffffff7800187947 */ /* 0x000fea000383ffff */
.L_x_59:
[----:B---3--:R-:W-:-:S07]  /*b810*/  MOV R0, UR4 ;  /* 0x0000000400007c02 */ /* 0x008fce0008000f00 */
.L_x_181:
[----:B-1----:R1:W2:Y:S02]  /*b820*/  SYNCS.PHASECHK.TRANS64.TRYWAIT P0, [R0+URZ], R3 ;  /* 0x00000003000075a7 */ /* 0x0022a400080011ff */
[----:B--2---:R-:W-:Y:S05]  /*b830*/  @!P0 NANOSLEEP.SYNCS 0x989680 ;  /* 0x009896800000895d */ /* 0x004fea0003900000 */
[----:B------:R-:W2:Y:S02]  /*b840*/  @!P0 SYNCS.PHASECHK.TRANS64 P0, [R0+URZ], R3 ;  /* 0x00000003000085a7 */ /* 0x000ea400080010ff */
[----:B--2---:R-:W-:Y:S05]  /*b850*/  @!P0 BRA `(.L_x_181) ;  /* 0xfffffffc00f08947 */ /* 0x004fea000383ffff */
[----:B------:R-:W-:Y:S05]  /*b860*/  BRA `(.L_x_182) ;  /* 0xffffff7800247947 */ /* 0x000fea000383ffff */
.L_x_60:
[----:B---3--:R-:W-:-:S07]  /*b870*/  MOV R0, UR4 ;  /* 0x0000000400007c02 */ /* 0x008fce0008000f00 */
.L_x_183:
[----:B-1----:R1:W2:Y:S02]  /*b880*/  SYNCS.PHASECHK.TRANS64.TRYWAIT P0, [R0+URZ], R3 ;  /* 0x00000003000075a7 */ /* 0x0022a400080011ff */
[----:B--2---:R-:W-:Y:S05]  /*b890*/  @!P0 NANOSLEEP.SYNCS 0x989680 ;  /* 0x009896800000895d */ /* 0x004fea0003900000 */
[----:B------:R-:W2:Y:S02]  /*b8a0*/  @!P0 SYNCS.PHASECHK.TRANS64 P0, [R0+URZ], R3 ;  /* 0x00000003000085a7 */ /* 0x000ea400080010ff */
[----:B--2---:R-:W-:Y:S05]  /*b8b0*/  @!P0 BRA `(.L_x_183) ;  /* 0xfffffffc00f08947 */ /* 0x004fea000383ffff */
[----:B------:R-:W-:Y:S05]  /*b8c0*/  BRA `(.L_x_184) ;  /* 0xffffff7800307947 */ /* 0x000fea000383ffff */
.L_x_61:
[----:B---3--:R-:W-:-:S07]  /*b8d0*/  MOV R0, UR4 ;  /* 0x0000000400007c02 */ /* 0x008fce0008000f00 */
.L_x_185:
[----:B-1----:R1:W2:Y:S02]  /*b8e0*/  SYNCS.PHASECHK.TRANS64.TRYWAIT P0, [R0+URZ], R3 ;  /* 0x00000003000075a7 */ /* 0x0022a400080011ff */
[----:B--2---:R-:W-:Y:S05]  /*b8f0*/  @!P0 NANOSLEEP.SYNCS 0x989680 ;  /* 0x009896800000895d */ /* 0x004fea0003900000 */
[----:B------:R-:W2:Y:S02]  /*b900*/  @!P0 SYNCS.PHASECHK.TRANS64 P0, [R0+URZ], R3 ;  /* 0x00000003000085a7 */ /* 0x000ea400080010ff */
[----:B--2---:R-:W-:Y:S05]  /*b910*/  @!P0 BRA `(.L_x_185) ;  /* 0xfffffffc00f08947 */ /* 0x004fea000383ffff */
[----:B------:R-:W-:Y:S05]  /*b920*/  BRA `(.L_x_186) ;  /* 0xffffff78003c7947 */ /* 0x000fea000383ffff */
.L_x_62:
[----:B---3--:R-:W-:-:S07]  /*b930*/  MOV R0, UR4 ;  /* 0x0000000400007c02 */ /* 0x008fce0008000f00 */
.L_x_187:
[----:B-1----:R1:W2:Y:S02]  /*b940*/  SYNCS.PHASECHK.TRANS64.TRYWAIT P0, [R0+URZ], R3 ;  /* 0x00000003000075a7 */ /* 0x0022a400080011ff */
[----:B--2---:R-:W-:Y:S05]  /*b950*/  @!P0 NANOSLEEP.SYNCS 0x989680 ;  /* 0x009896800000895d */ /* 0x004fea0003900000 */
[----:B------:R-:W2:Y:S02]  /*b960*/  @!P0 SYNCS.PHASECHK.TRANS64 P0, [R0+URZ], R3 ;  /* 0x00000003000085a7 */ /* 0x000ea400080010ff */
[----:B--2---:R-:W-:Y:S05]  /*b970*/  @!P0 BRA `(.L_x_187) ;  /* 0xfffffffc00f08947 */ /* 0x004fea000383ffff */
[----:B------:R-:W-:Y:S05]  /*b980*/  BRA `(.L_x_188) ;  /* 0xffffff7800487947 */ /* 0x000fea000383ffff */
.L_x_63:
[----:B---3--:R-:W-:-:S07]  /*b990*/  MOV R0, UR4 ;  /* 0x0000000400007c02 */ /* 0x008fce0008000f00 */
.L_x_189:
[----:B-1----:R1:W2:Y:S02]  /*b9a0*/  SYNCS.PHASECHK.TRANS64.TRYWAIT P0, [R0+URZ], R3 ;  /* 0x00000003000075a7 */ /* 0x0022a400080011ff */
[----:B--2---:R-:W-:Y:S05]  /*b9b0*/  @!P0 NANOSLEEP.SYNCS 0x989680 ;  /* 0x009896800000895d */ /* 0x004fea0003900000 */
[----:B------:R-:W2:Y:S02]  /*b9c0*/  @!P0 SYNCS.PHASECHK.TRANS64 P0, [R0+URZ], R3 ;  /* 0x00000003000085a7 */ /* 0x000ea400080010ff */
[----:B--2---:R-:W-:Y:S05]  /*b9d0*/  @!P0 BRA `(.L_x_189) ;  /* 0xfffffffc00f08947 */ /* 0x004fea000383ffff */
[----:B------:R-:W-:Y:S05]  /*b9e0*/  BRA `(.L_x_190) ;  /* 0xffffff7800547947 */ /* 0x000fea000383ffff */
.L_x_64:
[----:B---3--:R-:W-:-:S07]  /*b9f0*/  MOV R0, UR4 ;  /* 0x0000000400007c02 */ /* 0x008fce0008000f00 */
.L_x_191:
[----:B-1----:R1:W2:Y:S02]  /*ba00*/  SYNCS.PHASECHK.TRANS64.TRYWAIT P0, [R0+URZ], R3 ;  /* 0x00000003000075a7 */ /* 0x0022a400080011ff */
[----:B--2---:R-:W-:Y:S05]  /*ba10*/  @!P0 NANOSLEEP.SYNCS 0x989680 ;  /* 0x009896800000895d */ /* 0x004fea0003900000 */
[----:B------:R-:W2:Y:S02]  /*ba20*/  @!P0 SYNCS.PHASECHK.TRANS64 P0, [R0+URZ], R3 ;  /* 0x00000003000085a7 */ /* 0x000ea400080010ff */
[----:B--2---:R-:W-:Y:S05]  /*ba30*/  @!P0 BRA `(.L_x_191) ;  /* 0xfffffffc00f08947 */ /* 0x004fea000383ffff */
[----:B------:R-:W-:Y:S05]  /*ba40*/  BRA `(.L_x_192) ;  /* 0xffffff7800607947 */ /* 0x000fea000383ffff */
.L_x_65:
[----:B---3--:R-:W-:-:S07]  /*ba50*/  MOV R0, UR4 ;  /* 0x0000000400007c02 */ /* 0x008fce0008000f00 */
.L_x_193:
[----:B-1----:R1:W2:Y:S02]  /*ba60*/  SYNCS.PHASECHK.TRANS64.TRYWAIT P0, [R0+URZ], R3 ;  /* 0x00000003000075a7 */ /* 0x0022a400080011ff */
[----:B--2---:R-:W-:Y:S05]  /*ba70*/  @!P0 NANOSLEEP.SYNCS 0x989680 ;  /* 0x009896800000895d */ /* 0x004fea0003900000 */
[----:B------:R-:W2:Y:S02]  /*ba80*/  @!P0 SYNCS.PHASECHK.TRANS64 P0, [R0+URZ], R3 ;  /* 0x00000003000085a7 */ /* 0x000ea400080010ff */
[----:B--2---:R-:W-:Y:S05]  /*ba90*/  @!P0 BRA `(.L_x_193) ;  /* 0xfffffffc00f08947 */ /* 0x004fea000383ffff */
[----:B------:R-:W-:Y:S05]  /*baa0*/  BRA `(.L_x_194) ;  /* 0xffffff78006c7947 */ /* 0x000fea000383ffff */
.L_x_66:
[----:B---3--:R-:W-:-:S07]  /*bab0*/  MOV R0, UR4 ;  /* 0x0000000400007c02 */ /* 0x008fce0008000f00 */
.L_x_195:
[----:B-1----:R1:W2:Y:S02]  /*bac0*/  SYNCS.PHASECHK.TRANS64.TRYWAIT P0, [R0+URZ], R3 ;  /* 0x00000003000075a7 */ /* 0x0022a400080011ff */
[----:B--2---:R-:W-:Y:S05]  /*bad0*/  @!P0 NANOSLEEP.SYNCS 0x989680 ;  /* 0x009896800000895d */ /* 0x004fea0003900000 */
[----:B------:R-:W2:Y:S02]  /*bae0*/  @!P0 SYNCS.PHASECHK.TRANS64 P0, [R0+URZ], R3 ;  /* 0x00000003000085a7 */ /* 0x000ea400080010ff */
[----:B--2---:R-:W-:Y:S05]  /*baf0*/  @!P0 BRA `(.L_x_195) ;  /* 0xfffffffc00f08947 */ /* 0x004fea000383ffff */
[----:B------:R-:W-:Y:S05]  /*bb00*/  BRA `(.L_x_196) ;  /* 0xffffff7800787947 */ /* 0x000fea000383ffff */
.L_x_67:
[----:B---3--:R-:W-:-:S07]  /*bb10*/  MOV R0, UR4 ;  /* 0x0000000400007c02 */ /* 0x008fce0008000f00 */
.L_x_197:
[----:B-1----:R1:W2:Y:S02]  /*bb20*/  SYNCS.PHASECHK.TRANS64.TRYWAIT P0, [R0+URZ], R3 ;  /* 0x00000003000075a7 */ /* 0x0022a400080011ff */
[----:B--2---:R-:W-:Y:S05]  /*bb30*/  @!P0 NANOSLEEP.SYNCS 0x989680 ;  /* 0x009896800000895d */ /* 0x004fea0003900000 */
[----:B------:R-:W2:Y:S02]  /*bb40*/  @!P0 SYNCS.PHASECHK.TRANS64 P0, [R0+URZ], R3 ;  /* 0x00000003000085a7 */ /* 0x000ea400080010ff */
[----:B--2---:R-:W-:Y:S05]  /*bb50*/  @!P0 BRA `(.L_x_197) ;  /* 0xfffffffc00f08947 */ /* 0x004fea000383ffff */
[----:B------:R-:W-:Y:S05]  /*bb60*/  BRA `(.L_x_198) ;  /* 0xffffff7800847947 */ /* 0x000fea000383ffff */
.L_x_68:
[----:B---3--:R-:W-:-:S07]  /*bb70*/  MOV R0, UR4 ;  /* 0x0000000400007c02 */ /* 0x008fce0008000f00 */
.L_x_199:
[----:B-1----:R1:W2:Y:S02]  /*bb80*/  SYNCS.PHASECHK.TRANS64.TRYWAIT P0, [R0+URZ], R3 ;  /* 0x00000003000075a7 */ /* 0x0022a400080011ff */
[----:B--2---:R-:W-:Y:S05]  /*bb90*/  @!P0 NANOSLEEP.SYNCS 0x989680 ;  /* 0x009896800000895d */ /* 0x004fea0003900000 */
[----:B------:R-:W2:Y:S02]  /*bba0*/  @!P0 SYNCS.PHASECHK.TRANS64 P0, [R0+URZ], R3 ;  /* 0x00000003000085a7 */ /* 0x000ea400080010ff */
[----:B--2---:R-:W-:Y:S05]  /*bbb0*/  @!P0 BRA `(.L_x_199) ;  /* 0xfffffffc00f08947 */ /* 0x004fea000383ffff */
[----:B------:R-:W-:Y:S05]  /*bbc0*/  BRA `(.L_x_200) ;  /* 0xffffff7800907947 */ /* 0x000fea000383ffff */
.L_x_71:
[----:B-1----:R1:W2:Y:S02]  /*bbd0*/  SYNCS.PHASECHK.TRANS64.TRYWAIT P0, [R0+URZ+0x230], R4 ;  /* 0x00023004000075a7 */ /* 0x0022a400080011ff */
[----:B--2---:R-:W-:Y:S05]  /*bbe0*/  @!P0 NANOSLEEP.SYNCS 0x989680 ;  /* 0x009896800000895d */ /* 0x004fea0003900000 */
[----:B------:R-:W2:Y:S02]  /*bbf0*/  @!P0 SYNCS.PHASECHK.TRANS64 P0, [R0+URZ+0x230], R4 ;  /* 0x00023004000085a7 */ /* 0x000ea400080010ff */
[----:B--2---:R-:W-:Y:S05]  /*bc00*/  @!P0 BRA `(.L_x_71) ;  /* 0xfffffffc00f08947 */ /* 0x004fea000383ffff */
[----:B------:R-:W-:Y:S05]  /*bc10*/  BRA `(.L_x_201) ;  /* 0xffffff7800f07947 */ /* 0x000fea000383ffff */
.L_x_72:
[----:B------:R-:W-:-:S07]  /*bc20*/  MOV R0, UR5 ;  /* 0x0000000500007c02 */ /* 0x000fce0008000f00 */
.L_x_202:
[----:B-1----:R1:W2:Y:S02]  /*bc30*/  SYNCS.PHASECHK.TRANS64.TRYWAIT P0, [R0+URZ+0x1e0], R5 ;  /* 0x0001e005000075a7 */ /* 0x0022a400080011ff */
[----:B--2---:R-:W-:Y:S05]  /*bc40*/  @!P0 NANOSLEEP.SYNCS 0x989680 ;  /* 0x009896800000895d */ /* 0x004fea0003900000 */
[----:B------:R-:W2:Y:S02]  /*bc50*/  @!P0 SYNCS.PHASECHK.TRANS64 P0, [R0+URZ+0x1e0], R5 ;  /* 0x0001e005000085a7 */ /* 0x000ea400080010ff */
[----:B--2---:R-:W-:Y:S05]  /*bc60*/  @!P0 BRA `(.L_x_202) ;  /* 0xfffffffc00f08947 */ /* 0x004fea000383ffff */
[----:B------:R-:W-:Y:S05]  /*bc70*/  BRA `(.L_x_203) ;  /* 0xffffff7c00007947 */ /* 0x000fea000383ffff */
.L_x_73:
[----:B-1----:R1:W2:Y:S02]  /*bc80*/  SYNCS.PHASECHK.TRANS64.TRYWAIT P1, [R0+URZ+0x1d0], R4 ;  /* 0x0001d004000075a7 */ /* 0x0022a400080211ff */
[----:B--2---:R-:W-:Y:S05]  /*bc90*/  @!P1 NANOSLEEP.SYNCS 0x989680 ;  /* 0x009896800000995d */ /* 0x004fea0003900000 */
[----:B------:R-:W2:Y:S02]  /*bca0*/  @!P1 SYNCS.PHASECHK.TRANS64 P1, [R0+URZ+0x1d0], R4 ;  /* 0x0001d004000095a7 */ /* 0x000ea400080210ff */
[----:B--2---:R-:W-:Y:S05]  /*bcb0*/  @!P1 BRA `(.L_x_73) ;  /* 0xfffffffc00f09947 */ /* 0x004fea000383ffff */
[----:B------:R-:W-:Y:S05]  /*bcc0*/  BRA `(.L_x_204) ;  /* 0xffffff7c00307947 */ /* 0x000fea000383ffff */
.L_x_76:
[----:B------:R-:W-:-:S07]  /*bcd0*/  MOV R0, UR5 ;  /* 0x0000000500007c02 */ /* 0x000fce0008000f00 */
.L_x_205:
[----:B-1----:R1:W2:Y:S02]  /*bce0*/  SYNCS.PHASECHK.TRANS64.TRYWAIT P0, [R0+URZ+0x1e0], R2 ;  /* 0x0001e002000075a7 */ /* 0x0022a400080011ff */
[----:B--2---:R-:W-:Y:S05]  /*bcf0*/  @!P0 NANOSLEEP.SYNCS 0x989680 ;  /* 0x009896800000895d */ /* 0x004fea0003900000 */
[----:B------:R-:W2:Y:S02]  /*bd00*/  @!P0 SYNCS.PHASECHK.TRANS64 P0, [R0+URZ+0x1e0], R2 ;  /* 0x0001e002000085a7 */ /* 0x000ea400080010ff */
[----:B--2---:R-:W-:Y:S05]  /*bd10*/  @!P0 BRA `(.L_x_205) ;  /* 0xfffffffc00f08947 */ /* 0x004fea000383ffff */
[----:B------:R-:W-:Y:S05]  /*bd20*/  BRA `(.L_x_75) ;  /* 0xffffff7c00847947 */ /* 0x000fea000383ffff */
.L_x_85:
[----:B-1----:R-:W-:-:S04]  /*bd30*/  MOV R4, UR6 ;  /* 0x0000000600047c02 */ /* 0x002fc80008000f00 */
[----:B------:R1:W2:Y:S03]  /*bd40*/  SYNCS.PHASECHK.TRANS64.TRYWAIT P0, [R4+URZ+0x8], R5 ;  /* 0x00000805040075a7 */ /* 0x0002a600080011ff */
[----:B--2---:R-:W-:Y:S05]  /*bd50*/  @!P0 NANOSLEEP.SYNCS 0x989680 ;  /* 0x009896800000895d */ /* 0x004fea0003900000 */
[----:B------:R-:W2:Y:S02]  /*bd60*/  @!P0 SYNCS.PHASECHK.TRANS64 P0, [R4+URZ+0x8], R5 ;  /* 0x00000805040085a7 */ /* 0x000ea400080010ff */
[----:B--2---:R-:W-:Y:S05]  /*bd70*/  @!P0 BRA `(.L_x_85) ;  /* 0xfffffffc00ec8947 */ /* 0x004fea000383ffff */
[----:B------:R-:W-:Y:S05]  /*bd80*/  BRA `(.L_x_84) ;  /* 0xffffff8000387947 */ /* 0x000fea000383ffff */
.L_x_87:
[----:B------:R-:W-:Y:S01]  /*bd90*/  BSSY B0, `(.L_x_206) ;  /* 0x0000006000007945 */ /* 0x000fe20003800000 */
[----:B------:R-:W-:-:S07]  /*bda0*/  MOV R15, 0xffffffff ;  /* 0xffffffff000f7802 */ /* 0x000fce0000000f00 */
[----:B-1---5:R-:W-:Y:S05]  /*bdb0*/  WARPSYNC.COLLECTIVE R15, `(.L_x_207) ;  /* 0x000000000f0c7348 */ /* 0x022fea0003c00000 */
[----:B------:R-:W-:Y:S02]  /*bdc0*/  ELECT P6, UR79, PT ;  /* 0x00000000004f782f */ /* 0x000fe400038c0000 */
[----:B------:R-:W-:Y:S01]  /*bdd0*/  MOV R14, UR79 ;  /* 0x0000004f000e7c02 */ /* 0x000fe20008000f00 */
[----:B-1---5:R-:W-:Y:S10]  /*bde0*/  ENDCOLLECTIVE ;  /* 0x000000000000791b */ /* 0x022ff40003800000 */
.L_x_207:
[----:B------:R-:W-:Y:S05]  /*bdf0*/  BSYNC B0 ;  /* 0x0000000000007941 */ /* 0x000fea0003800000 */
.L_x_206:
[----:B------:R-:W-:Y:S05]  /*be00*/  BRA `(.L_x_208) ;  /* 0xffffff8000687947 */ /* 0x000fea000383ffff */
.L_x_89:
[----:B-1----:R-:W-:-:S04]  /*be10*/  MOV R2, UR6 ;  /* 0x0000000600027c02 */ /* 0x002fc80008000f00 */
[----:B------:R1:W2:Y:S03]  /*be20*/  SYNCS.PHASECHK.TRANS64.TRYWAIT P0, [R2+URZ+0x8], R3 ;  /* 0x00000803020075a7 */ /* 0x0002a600080011ff */
[----:B--2---:R-:W-:Y:S05]  /*be30*/  @!P0 NANOSLEEP.SYNCS 0x989680 ;  /* 0x009896800000895d */ /* 0x004fea0003900000 */
[----:B------:R-:W2:Y:S02]  /*be40*/  @!P0 SYNCS.PHASECHK.TRANS64 P0, [R2+URZ+0x8], R3 ;  /* 0x00000803020085a7 */ /* 0x000ea400080010ff */
[----:B--2---:R-:W-:Y:S05]  /*be50*/  @!P0 BRA `(.L_x_89) ;  /* 0xfffffffc00ec8947 */ /* 0x004fea000383ffff */
[----:B------:R-:W-:Y:S05]  /*be60*/  BRA `(.L_x_88) ;  /* 0xffffff80006c7947 */ /* 0x000fea000383ffff */
.L_x_90:
[----:B-1----:R1:W2:Y:S02]  /*be70*/  SYNCS.PHASECHK.TRANS64.TRYWAIT P0, [R0+URZ+0x1d0], R4 ;  /* 0x0001d004000075a7 */ /* 0x0022a400080011ff */
[----:B--2---:R-:W-:Y:S05]  /*be80*/  @!P0 NANOSLEEP.SYNCS 0x989680 ;  /* 0x009896800000895d */ /* 0x004fea0003900000 */
[----:B------:R-:W2:Y:S02]  /*be90*/  @!P0 SYNCS.PHASECHK.TRANS64 P0, [R0+URZ+0x1d0], R4 ;  /* 0x0001d004000085a7 */ /* 0x000ea400080010ff */
[----:B--2---:R-:W-:Y:S05]  /*bea0*/  @!P0 BRA `(.L_x_90) ;  /* 0xfffffffc00f08947 */ /* 0x004fea000383ffff */
[----:B------:R-:W-:Y:S05]  /*beb0*/  BRA `(.L_x_209) ;  /* 0xffffff8400487947 */ /* 0x000fea000383ffff */
.L_x_92:
[----:B------:R-:W-:-:S07]  /*bec0*/  MOV R0, UR10 ;  /* 0x0000000a00007c02 */ /* 0x000fce0008000f00 */
.L_x_210:
[----:B-1----:R1:W2:Y:S02]  /*bed0*/  SYNCS.PHASECHK.TRANS64.TRYWAIT P0, [R0+URZ+0x210], R4 ;  /* 0x00021004000075a7 */ /* 0x0022a400080011ff */
[----:B--2---:R-:W-:Y:S05]  /*bee0*/  @!P0 NANOSLEEP.SYNCS 0x989680 ;  /* 0x009896800000895d */ /* 0x004fea0003900000 */
[----:B------:R-:W2:Y:S02]  /*bef0*/  @!P0 SYNCS.PHASECHK.TRANS64 P0, [R0+URZ+0x210], R4 ;  /* 0x00021004000085a7 */ /* 0x000ea400080010ff */
[----:B--2---:R-:W-:Y:S05]  /*bf00*/  @!P0 BRA `(.L_x_210) ;  /* 0xfffffffc00f08947 */ /* 0x004fea000383ffff */
[----:B------:R-:W-:Y:S05]  /*bf10*/  BRA `(.L_x_211) ;  /* 0xffffff8400947947 */ /* 0x000fea000383ffff */
.L_x_95:
[----:B------:R-:W-:Y:S07]  /*bf20*/  MOV R0, UR9 ;  /* 0x0000000900007c02 */ /* 0x000fee0008000f00 */
.L_x_212:
[----:B-1----:R1:W2:Y:S02]  /*bf30*/  SYNCS.PHASECHK.TRANS64.TRYWAIT P0, [R0+URZ], R4 ;  /* 0x00000004000075a7 */ /* 0x0022a400080011ff */
[----:B--2---:R-:W-:Y:S05]  /*bf40*/  @!P0 NANOSLEEP.SYNCS 0x989680 ;  /* 0x009896800000895d */ /* 0x004fea0003900000 */
[----:B------:R-:W2:Y:S02]  /*bf50*/  @!P0 SYNCS.PHASECHK.TRANS64 P0, [R0+URZ], R4 ;  /* 0x00000004000085a7 */ /* 0x000ea400080010ff */
[----:B--2---:R-:W-:Y:S05]  /*bf60*/  @!P0 BRA `(.L_x_212) ;  /* 0xfffffffc00f08947 */ /* 0x004fea000383ffff */
[----:B------:R-:W-:Y:S05]  /*bf70*/  BRA `(.L_x_94) ;  /* 0xffffff8400a87947 */ /* 0x000fea000383ffff */
.L_x_99:
[----:B-1----:R-:W-:-:S07]  /*bf80*/  MOV R0, UR7 ;  /* 0x0000000700007c02 */ /* 0x002fce0008000f00 */
.L_x_213:
[----:B-1----:R1:W2:Y:S02]  /*bf90*/  SYNCS.PHASECHK.TRANS64.TRYWAIT P0, [R0+URZ], R2 ;  /* 0x00000002000075a7 */ /* 0x0022a400080011ff */
[----:B--2---:R-:W-:Y:S05]  /*bfa0*/  @!P0 NANOSLEEP.SYNCS 0x989680 ;  /* 0x009896800000895d */ /* 0x004fea0003900000 */
[----:B------:R-:W2:Y:S02]  /*bfb0*/  @!P0 SYNCS.PHASECHK.TRANS64 P0, [R0+URZ], R2 ;  /* 0x00000002000085a7 */ /* 0x000ea400080010ff */
[----:B--2---:R-:W-:Y:S05]  /*bfc0*/  @!P0 BRA `(.L_x_213) ;  /* 0xfffffffc00f08947 */ /* 0x004fea000383ffff */
[----:B------:R-:W-:Y:S05]  /*bfd0*/  BRA `(.L_x_214) ;  /* 0xffffff8800747947 */ /* 0x000fea000383ffff */
.L_x_100:
[----:B------:R-:W-:-:S07]  /*bfe0*/  MOV R0, UR7 ;  /* 0x0000000700007c02 */ /* 0x000fce0008000f00 */
.L_x_215:
[----:B-1----:R1:W2:Y:S02]  /*bff0*/  SYNCS.PHASECHK.TRANS64.TRYWAIT P0, [R0+URZ], R3 ;  /* 0x00000003000075a7 */ /* 0x0022a400080011ff */
[----:B--2---:R-:W-:Y:S05]  /*c000*/  @!P0 NANOSLEEP.SYNCS 0x989680 ;  /* 0x009896800000895d */ /* 0x004fea0003900000 */
[----:B------:R-:W2:Y:S02]  /*c010*/  @!P0 SYNCS.PHASECHK.TRANS64 P0, [R0+URZ], R3 ;  /* 0x00000003000085a7 */ /* 0x000ea400080010ff */
[----:B--2---:R-:W-:Y:S05]  /*c020*/  @!P0 BRA `(.L_x_215) ;  /* 0xfffffffc00f08947 */ /* 0x004fea000383ffff */
[----:B------:R-:W-:Y:S05]  /*c030*/  BRA `(.L_x_216) ;  /* 0xffffff8800807947 */ /* 0x000fea000383ffff */
.L_x_101:
[----:B------:R-:W-:-:S07]  /*c040*/  MOV R0, UR7 ;  /* 0x0000000700007c02 */ /* 0x000fce0008000f00 */
.L_x_217:
[----:B-1----:R1:W2:Y:S02]  /*c050*/  SYNCS.PHASECHK.TRANS64.TRYWAIT P0, [R0+URZ], R3 ;  /* 0x00000003000075a7 */ /* 0x0022a400080011ff */
[----:B--2---:R-:W-:Y:S05]  /*c060*/  @!P0 NANOSLEEP.SYNCS 0x989680 ;  /* 0x009896800000895d */ /* 0x004fea0003900000 */
[----:B------:R-:W2:Y:S02]  /*c070*/  @!P0 SYNCS.PHASECHK.TRANS64 P0, [R0+URZ], R3 ;  /* 0x00000003000085a7 */ /* 0x000ea400080010ff */
[----:B--2---:R-:W-:Y:S05]  /*c080*/  @!P0 BRA `(.L_x_217) ;  /* 0xfffffffc00f08947 */ /* 0x004fea000383ffff */
[----:B------:R-:W-:Y:S05]  /*c090*/  BRA `(.L_x_218) ;  /* 0xffffff88008c7947 */ /* 0x000fea000383ffff */
.L_x_104:
[----:B------:R-:W-:-:S07]  /*c0a0*/  MOV R0, UR8 ;  /* 0x0000000800007c02 */ /* 0x000fce0008000f00 */
.L_x_219:
[----:B-1----:R1:W2:Y:S02]  /*c0b0*/  SYNCS.PHASECHK.TRANS64.TRYWAIT P1, [R0+URZ+0x250], R2 ;  /* 0x00025002000075a7 */ /* 0x0022a400080211ff */
[----:B--2---:R-:W-:Y:S05]  /*c0c0*/  @!P1 NANOSLEEP.SYNCS 0x989680 ;  /* 0x009896800000995d */ /* 0x004fea0003900000 */
[----:B------:R-:W2:Y:S02]  /*c0d0*/  @!P1 SYNCS.PHASECHK.TRANS64 P1, [R0+URZ+0x250], R2 ;  /* 0x00025002000095a7 */ /* 0x000ea400080210ff */
[----:B--2---:R-:W-:Y:S05]  /*c0e0*/  @!P1 BRA `(.L_x_219) ;  /* 0xfffffffc00f09947 */ /* 0x004fea000383ffff */
[----:B------:R-:W-:Y:S05]  /*c0f0*/  BRA `(.L_x_220) ;  /* 0xffffff8800d87947 */ /* 0x000fea000383ffff */
.L_x_109:
[----:B--2---:R2:W4:Y:S02]  /*c100*/  SYNCS.PHASECHK.TRANS64.TRYWAIT P0, [R0+URZ+0x1d0], R2 ;  /* 0x0001d002000075a7 */ /* 0x00452400080011ff */
[----:B----4-:R-:W-:Y:S05]  /*c110*/  @!P0 NANOSLEEP.SYNCS 0x989680 ;  /* 0x009896800000895d */ /* 0x010fea0003900000 */
[----:B------:R-:W4:Y:S02]  /*c120*/  @!P0 SYNCS.PHASECHK.TRANS64 P0, [R0+URZ+0x1d0], R2 ;  /* 0x0001d002000085a7 */ /* 0x000f2400080010ff */
[----:B----4-:R-:W-:Y:S05]  /*c130*/  @!P0 BRA `(.L_x_109) ;  /* 0xfffffffc00f08947 */ /* 0x010fea000383ffff */
[----:B------:R-:W-:Y:S05]  /*c140*/  BRA `(.L_x_221) ;  /* 0xffffff8c00e47947 */ /* 0x000fea000383ffff */
.L_x_112:
[----:B------:R-:W-:Y:S07]  /*c150*/  MOV R0, UR7 ;  /* 0x0000000700007c02 */ /* 0x000fee0008000f00 */
.L_x_222:
[----:B--2---:R2:W4:Y:S02]  /*c160*/  SYNCS.PHASECHK.TRANS64.TRYWAIT P0, [R0+URZ+0x1c8], R2 ;  /* 0x0001c802000075a7 */ /* 0x00452400080011ff */
[----:B----4-:R-:W-:Y:S05]  /*c170*/  @!P0 NANOSLEEP.SYNCS 0x989680 ;  /* 0x009896800000895d */ /* 0x010fea0003900000 */
[----:B------:R-:W4:Y:S02]  /*c180*/  @!P0 SYNCS.PHASECHK.TRANS64 P0, [R0+URZ+0x1c8], R2 ;  /* 0x0001c802000085a7 */ /* 0x000f2400080010ff */
[----:B----4-:R-:W-:Y:S05]  /*c190*/  @!P0 BRA `(.L_x_222) ;  /* 0xfffffffc00f08947 */ /* 0x010fea000383ffff */
[----:B------:R-:W-:Y:S05]  /*c1a0*/  BRA `(.L_x_111) ;  /* 0xffffff9000c47947 */ /* 0x000fea000383ffff */
.L_x_115:
[----:B------:R-:W-:Y:S07]  /*c1b0*/  MOV R0, UR7 ;  /* 0x0000000700007c02 */ /* 0x000fee0008000f00 */
.L_x_223:
[----:B-1----:R1:W2:Y:S02]  /*c1c0*/  SYNCS.PHASECHK.TRANS64.TRYWAIT P0, [R0+URZ+0x1b0], R22 ;  /* 0x0001b016000075a7 */ /* 0x0022a400080011ff */
[----:B--2---:R-:W-:Y:S05]  /*c1d0*/  @!P0 NANOSLEEP.SYNCS 0x989680 ;  /* 0x009896800000895d */ /* 0x004fea0003900000 */
[----:B------:R-:W2:Y:S02]  /*c1e0*/  @!P0 SYNCS.PHASECHK.TRANS64 P0, [R0+URZ+0x1b0], R22 ;  /* 0x0001b016000085a7 */ /* 0x000ea400080010ff */
[----:B--2---:R-:W-:Y:S05]  /*c1f0*/  @!P0 BRA `(.L_x_223) ;  /* 0xfffffffc00f08947 */ /* 0x004fea000383ffff */
[----:B------:R-:W-:Y:S05]  /*c200*/  BRA `(.L_x_224) ;  /* 0xffffff94003c7947 */ /* 0x000fea000383ffff */
.L_x_116:
[----:B------:R-:W-:Y:S07]  /*c210*/  MOV R0, UR7 ;  /* 0x0000000700007c02 */ /* 0x000fee0008000f00 */
.L_x_225:
[----:B-1----:R1:W2:Y:S02]  /*c220*/  SYNCS.PHASECHK.TRANS64.TRYWAIT P0, [R0+URZ+0x1b8], R22 ;  /* 0x0001b816000075a7 */ /* 0x0022a400080011ff */
[----:B--2---:R-:W-:Y:S05]  /*c230*/  @!P0 NANOSLEEP.SYNCS 0x989680 ;  /* 0x009896800000895d */ /* 0x004fea0003900000 */
[----:B------:R-:W2:Y:S02]  /*c240*/  @!P0 SYNCS.PHASECHK.TRANS64 P0, [R0+URZ+0x1b8], R22 ;  /* 0x0001b816000085a7 */ /* 0x000ea400080010ff */
[----:B--2---:R-:W-:Y:S05]  /*c250*/  @!P0 BRA `(.L_x_225) ;  /* 0xfffffffc00f08947 */ /* 0x004fea000383ffff */
[----:B------:R-:W-:Y:S05]  /*c260*/  BRA `(.L_x_226) ;  /* 0xffffff9400d47947 */ /* 0x000fea000383ffff */
.L_x_118:
[----:B------:R-:W-:-:S07]  /*c270*/  MOV R0, UR7 ;  /* 0x0000000700007c02 */ /* 0x000fce0008000f00 */
.L_x_227:
[----:B-1----:R1:W4:Y:S02]  /*c280*/  SYNCS.PHASECHK.TRANS64.TRYWAIT P0, [R0+URZ+0x1b0], R2 ;  /* 0x0001b002000075a7 */ /* 0x00232400080011ff */
[----:B----4-:R-:W-:Y:S05]  /*c290*/  @!P0 NANOSLEEP.SYNCS 0x989680 ;  /* 0x009896800000895d */ /* 0x010fea0003900000 */
[----:B------:R-:W4:Y:S02]  /*c2a0*/  @!P0 SYNCS.PHASECHK.TRANS64 P0, [R0+URZ+0x1b0], R2 ;  /* 0x0001b002000085a7 */ /* 0x000f2400080010ff */
[----:B----4-:R-:W-:Y:S05]  /*c2b0*/  @!P0 BRA `(.L_x_227) ;  /* 0xfffffffc00f08947 */ /* 0x010fea000383ffff */
[----:B------:R-:W-:Y:S05]  /*c2c0*/  BRA `(.L_x_228) ;  /* 0xffffff98005c7947 */ /* 0x000fea000383ffff */
.L_x_120:
[----:B-1----:R1:W2:Y:S02]  /*c2d0*/  SYNCS.PHASECHK.TRANS64.TRYWAIT P0, [R0+URZ+0x1d0], R2 ;  /* 0x0001d002000075a7 */ /* 0x0022a400080011ff */
[----:B--2---:R-:W-:Y:S05]  /*c2e0*/  @!P0 NANOSLEEP.SYNCS 0x989680 ;  /* 0x009896800000895d */ /* 0x004fea0003900000 */
[----:B------:R-:W2:Y:S02]  /*c2f0*/  @!P0 SYNCS.PHASECHK.TRANS64 P0, [R0+URZ+0x1d0], R2 ;  /* 0x0001d002000085a7 */ /* 0x000ea400080010ff */
[----:B--2---:R-:W-:Y:S05]  /*c300*/  @!P0 BRA `(.L_x_120) ;  /* 0xfffffffc00f08947 */ /* 0x004fea000383ffff */
[----:B------:R-:W-:Y:S05]  /*c310*/  BRA `(.L_x_229) ;  /* 0xffffff9c00007947 */ /* 0x000fea000383ffff */
.L_x_134:
[----:B-1----:R1:W2:Y:S02]  /*c320*/  SYNCS.PHASECHK.TRANS64.TRYWAIT P0, [R7+URZ+0x1a0], R6 ;  /* 0x0001a006070075a7 */ /* 0x0022a400080011ff */
[----:B--2---:R-:W-:Y:S05]  /*c330*/  @!P0 NANOSLEEP.SYNCS 0x989680 ;  /* 0x009896800000895d */ /* 0x004fea0003900000 */
[----:B------:R-:W2:Y:S02]  /*c340*/  @!P0 SYNCS.PHASECHK.TRANS64 P0, [R7+URZ+0x1a0], R6 ;  /* 0x0001a006070085a7 */ /* 0x000ea400080010ff */
[----:B--2---:R-:W-:Y:S05]  /*c350*/  @!P0 BRA `(.L_x_134) ;  /* 0xfffffffc00f08947 */ /* 0x004fea000383ffff */
[----:B------:R-:W-:Y:S05]  /*c360*/  BRA `(.L_x_133) ;  /* 0xffffffa8008c7947 */ /* 0x000fea000383ffff */
.L_x_137:
[----:B--2---:R2:W1:Y:S02]  /*c370*/  SYNCS.PHASECHK.TRANS64.TRYWAIT P0, [R93+URZ+0x1f0], R0 ;  /* 0x0001f0005d0075a7 */ /* 0x00446400080011ff */
[----:B-1----:R-:W-:Y:S05]  /*c380*/  @!P0 NANOSLEEP.SYNCS 0x989680 ;  /* 0x009896800000895d */ /* 0x002fea0003900000 */
[----:B------:R-:W1:Y:S02]  /*c390*/  @!P0 SYNCS.PHASECHK.TRANS64 P0, [R93+URZ+0x1f0], R0 ;  /* 0x0001f0005d0085a7 */ /* 0x000e6400080010ff */
[----:B-1----:R-:W-:Y:S05]  /*c3a0*/  @!P0 BRA `(.L_x_137) ;  /* 0xfffffffc00f08947 */ /* 0x002fea000383ffff */
[----:B------:R-:W-:Y:S05]  /*c3b0*/  BRA `(.L_x_136) ;  /* 0xffffffa800f47947 */ /* 0x000fea000383ffff */
        .weak           $__internal_0_$__cuda_sm10x_tcgen05_guardrail_trap_col_being_dealloced_not_returned_by_alloc
        .type           $__internal_0_$__cuda_sm10x_tcgen05_guardrail_trap_col_being_dealloced_not_returned_by_alloc,@function
        .size           $__internal_0_$__cuda_sm10x_tcgen05_guardrail_trap_col_being_dealloced_not_returned_by_alloc,($__internal_1_$__cuda_sm10x_tcgen05_guardrail_trap_phase_invalid_during_alloc - $__internal_0_$__cuda_sm10x_tcgen05_guardrail_trap_col_being_dealloced_not_returned_by_alloc)
$__internal_0_$__cuda_sm10x_tcgen05_guardrail_trap_col_being_dealloced_not_returned_by_alloc:
[----:B------:R-:W-:Y:S05]  /*c3c0*/  BPT.TRAP 0x1 ;  /* 0x000000040000795c */ /* 0x000fea0000300000 */
[----:B------:R-:W-:-:S04]  /*c3d0*/  HFMA2 R3, -RZ, RZ, 0, 0 ;  /* 0x00000000ff037431 */ /* 0x000fc800000001ff */
[----:B------:R-:W-:Y:S05]  /*c3e0*/  RET.REL.NODEC R2 `(_ZN7cutlass13device_kernelINS_4gemm6kernel13GemmUniversalIN4cute5tupleIJiiiiEEENS1_10collective13CollectiveMmaINS1_35MainloopSm100TmaUmmaWarpSpecializedILi26ELi2ELi4ENS5_IJNS4_1CILi2EEENSA_ILi1EEESC_EEEEENS5_IJNSA_ILi128EEESF_NSA_ILi64EEEEEENS_12float_e4m3_tENS5_IJlSC_lEEESI_SJ_NS4_8TiledMMAINS4_8MMA_AtomIJNS4_10MMA_TraitsINS4_25SM100_MMA_F8F6F4_2x1SM_SSEJSI_SI_fSF_SF_NS4_17integral_constantINS4_4UMMA5MajorELSQ_0EEESR_NSO_INSP_7ScaleInELSS_0EEEST_EEEEEENS4_6LayoutINS5_IJSC_SC_SC_EEENS5_IJNSA_ILi0EEESY_SY_EEEEENS5_IJNS4_10UnderscoreES11_S11_EEEEENS4_18SM100_TMA_2SM_LOADENS4_14ComposedLayoutINS4_7SwizzleILi2ELi4ELi3EEENS4_18smem_ptr_flag_bitsILi8EEENSW_INS5_IJNSA_ILi8EEESG_EEENS5_IJSG_SC_EEEEEEEvNS4_8identityES14_S1E_vS1F_EENS_8epilogue10collective18CollectiveEpilogueINS1H_23Sm100TmaWarpSpecializedILi2ELi2ELi32ELb0ELb0EEEJNS5_IJSG_SF_SG_EEENS5_IJNSW_ISG_SC_EENSW_INS5_IJNSA_ILi32EEESB_EEENS5_IJSC_SG_EEEEEEEESI_SJ_SI_SJ_NS1H_6fusion15FusionCallbacksIS1L_NS1T_13LinCombEltActINS1H_6thread4GELUESI_fSI_fLNS_15FloatRoundStyleE2EEES1M_S1S_JEEENS4_5SM1004TMEM4LOAD26SM100_TMEM_LOAD_32dp32b32xENS4_13SM90_TMA_LOADENS15_INS16_ILi1ELi4ELi3EEES19_NSW_INS5_IJS1A_S1O_EEENS5_IJS1O_SC_EEEEEEENS4_39AutoVectorizingCopyWithAssumedAlignmentILi128EEENS4_14SM90_TMA_STOREES2A_S2C_S2C_EEEvvEEEEvNT_6ParamsE) ;  /* 0xffffff3c02047950 */ /* 0x000fea0003c3ffff */
        .weak           $__internal_1_$__cuda_sm10x_tcgen05_guardrail_trap_phase_invalid_during_alloc
        .type           $__internal_1_$__cuda_sm10x_tcgen05_guardrail_trap_phase_invalid_during_alloc,@function
        .size           $__internal_1_$__cuda_sm10x_tcgen05_guardrail_trap_phase_invalid_during_alloc,($__internal_2_$__cuda_sm10x_tcgen05_guardrail_trap_unallocated_columns_being_dealloced - $__internal_1_$__cuda_sm10x_tcgen05_guardrail_trap_phase_invalid_during_alloc)
$__internal_1_$__cuda_sm10x_tcgen05_guardrail_trap_phase_invalid_during_alloc:
[----:B------:R-:W-:Y:S05]  /*c3f0*/  BPT.TRAP 0x1 ;  /* 0x000000040000795c */ /* 0x000fea0000300000 */
[----:B------:R-:W-:-:S04]  /*c400*/  MOV R3, 0x0 ;  /* 0x0000000000037802 */ /* 0x000fc80000000f00 */
[----:B------:R-:W-:Y:S05]  /*c410*/  RET.REL.NODEC R2 `(_ZN7cutlass13device_kernelINS_4gemm6kernel13GemmUniversalIN4cute5tupleIJiiiiEEENS1_10collective13CollectiveMmaINS1_35MainloopSm100TmaUmmaWarpSpecializedILi26ELi2ELi4ENS5_IJNS4_1CILi2EEENSA_ILi1EEESC_EEEEENS5_IJNSA_ILi128EEESF_NSA_ILi64EEEEEENS_12float_e4m3_tENS5_IJlSC_lEEESI_SJ_NS4_8TiledMMAINS4_8MMA_AtomIJNS4_10MMA_TraitsINS4_25SM100_MMA_F8F6F4_2x1SM_SSEJSI_SI_fSF_SF_NS4_17integral_constantINS4_4UMMA5MajorELSQ_0EEESR_NSO_INSP_7ScaleInELSS_0EEEST_EEEEEENS4_6LayoutINS5_IJSC_SC_SC_EEENS5_IJNSA_ILi0EEESY_SY_EEEEENS5_IJNS4_10UnderscoreES11_S11_EEEEENS4_18SM100_TMA_2SM_LOADENS4_14ComposedLayoutINS4_7SwizzleILi2ELi4ELi3EEENS4_18smem_ptr_flag_bitsILi8EEENSW_INS5_IJNSA_ILi8EEESG_EEENS5_IJSG_SC_EEEEEEEvNS4_8identityES14_S1E_vS1F_EENS_8epilogue10collective18CollectiveEpilogueINS1H_23Sm100TmaWarpSpecializedILi2ELi2ELi32ELb0ELb0EEEJNS5_IJSG_SF_SG_EEENS5_IJNSW_ISG_SC_EENSW_INS5_IJNSA_ILi32EEESB_EEENS5_IJSC_SG_EEEEEEEESI_SJ_SI_SJ_NS1H_6fusion15FusionCallbacksIS1L_NS1T_13LinCombEltActINS1H_6thread4GELUESI_fSI_fLNS_15FloatRoundStyleE2EEES1M_S1S_JEEENS4_5SM1004TMEM4LOAD26SM100_TMEM_LOAD_32dp32b32xENS4_13SM90_TMA_LOADENS15_INS16_ILi1ELi4ELi3EEES19_NSW_INS5_IJS1A_S1O_EEENS5_IJS1O_SC_EEEEEEENS4_39AutoVectorizingCopyWithAssumedAlignmentILi128EEENS4_14SM90_TMA_STOREES2A_S2C_S2C_EEEvvEEEEvNT_6ParamsE) ;  /* 0xffffff3802f87950 */ /* 0x000fea0003c3ffff */
        .weak           $__internal_2_$__cuda_sm10x_tcgen05_guardrail_trap_unallocated_columns_being_dealloced
        .type           $__internal_2_$__cuda_sm10x_tcgen05_guardrail_trap_unallocated_columns_being_dealloced,@function
        .size           $__internal_2_$__cuda_sm10x_tcgen05_guardrail_trap_unallocated_columns_being_dealloced,(.L_x_231 - $__internal_2_$__cuda_sm10x_tcgen05_guardrail_trap_unallocated_columns_being_dealloced)
$__internal_2_$__cuda_sm10x_tcgen05_guardrail_trap_unallocated_columns_being_dealloced:
[----:B------:R-:W-:Y:S05]  /*c420*/  BPT.TRAP 0x1 ;  /* 0x000000040000795c */ /* 0x000fea0000300000 */
[----:B------:R-:W-:-:S04]  /*c430*/  HFMA2 R3, -RZ, RZ, 0, 0 ;  /* 0x00000000ff037431 */ /* 0x000fc800000001ff */
[----:B------:R-:W-:Y:S05]  /*c440*/  RET.REL.NODEC R2 `(_ZN7cutlass13device_kernelINS_4gemm6kernel13GemmUniversalIN4cute5tupleIJiiiiEEENS1_10collective13CollectiveMmaINS1_35MainloopSm100TmaUmmaWarpSpecializedILi26ELi2ELi4ENS5_IJNS4_1CILi2EEENSA_ILi1EEESC_EEEEENS5_IJNSA_ILi128EEESF_NSA_ILi64EEEEEENS_12float_e4m3_tENS5_IJlSC_lEEESI_SJ_NS4_8TiledMMAINS4_8MMA_AtomIJNS4_10MMA_TraitsINS4_25SM100_MMA_F8F6F4_2x1SM_SSEJSI_SI_fSF_SF_NS4_17integral_constantINS4_4UMMA5MajorELSQ_0EEESR_NSO_INSP_7ScaleInELSS_0EEEST_EEEEEENS4_6LayoutINS5_IJSC_SC_SC_EEENS5_IJNSA_ILi0EEESY_SY_EEEEENS5_IJNS4_10UnderscoreES11_S11_EEEEENS4_18SM100_TMA_2SM_LOADENS4_14ComposedLayoutINS4_7SwizzleILi2ELi4ELi3EEENS4_18smem_ptr_flag_bitsILi8EEENSW_INS5_IJNSA_ILi8EEESG_EEENS5_IJSG_SC_EEEEEEEvNS4_8identityES14_S1E_vS1F_EENS_8epilogue10collective18CollectiveEpilogueINS1H_23Sm100TmaWarpSpecializedILi2ELi2ELi32ELb0ELb0EEEJNS5_IJSG_SF_SG_EEENS5_IJNSW_ISG_SC_EENSW_INS5_IJNSA_ILi32EEESB_EEENS5_IJSC_SG_EEEEEEEESI_SJ_SI_SJ_NS1H_6fusion15FusionCallbacksIS1L_NS1T_13LinCombEltActINS1H_6thread4GELUESI_fSI_fLNS_15FloatRoundStyleE2EEES1M_S1S_JEEENS4_5SM1004TMEM4LOAD26SM100_TMEM_LOAD_32dp32b32xENS4_13SM90_TMA_LOADENS15_INS16_ILi1ELi4ELi3EEES19_NSW_INS5_IJS1A_S1O_EEENS5_IJS1O_SC_EEEEEEENS4_39AutoVectorizingCopyWithAssumedAlignmentILi128EEENS4_14SM90_TMA_STOREES2A_S2C_S2C_EEEvvEEEEvNT_6ParamsE) ;  /* 0xffffff3802ec7950 */ /* 0x000fea0003c3ffff */
.L_x_230:
[----:B------:R-:W-:-:S00]  /*c450*/  BRA `(.L_x_230) ;  /* 0xfffffffc00fc7947 */ /* 0x000fc0000383ffff */
[----:B------:R-:W-:-:S00]  /*c460*/  NOP ;  /* 0x0000000000007918 */ /* 0x000fc00000000000 */
        /* <DEDUP_REMOVED lines=9> */
.L_x_231:


//--------------------- .nv.global.init           --------------------------
	.section	.nv.global.init,"aw",@progbits
.nv.global.init:
	.type		$str$27,@object
	.size		$str$27,($str$28 - $str$27)
$str$27:
        /*0000*/ 	.byte	0x28, 0x61, 0x64, 0x64, 0x72, 0x65, 0x73, 0x73, 0x20, 0x26, 0x20, 0x6d, 0x61, 0x73, 0x6b, 0x29
        /*0010*/ 	.byte	0x20, 0x3d, 0x3d, 0x20, 0x30, 0x00
	.type		$str$28,@object
	.size		$str$28,($str$26 - $str$28)
$str$28:
        /*0016*/ 	.byte	0x2f, 0x74, 0x6d, 0x70, 0x2f, 0x63, 0x75, 0x74, 0x6c, 0x61, 0x73, 0x73, 0x5f, 0x73, 0x77, 0x65
        /*0026*/ 	.byte	0x65, 0x70, 0x5f, 0x73, 0x72, 0x63, 0x2f, 0x69, 0x6e, 0x63, 0x6c, 0x75, 0x64, 0x65, 0x2f, 0x63
        /*0036*/ 	.byte	0x75, 0x74, 0x65, 0x2f, 0x70, 0x6f, 0x69, 0x6e, 0x74, 0x65, 0x72, 0x5f, 0x66, 0x6c, 0x61, 0x67
        /*0046*/ 	.byte	0x67, 0x65, 0x64, 0x2e, 0x68, 0x70, 0x70, 0x00
	.type		$str$26,@object
	.size		$str$26,($str$25 - $str$26)
$str$26:
        /*004e*/ 	.byte	0x2f, 0x74, 0x6d, 0x70, 0x2f, 0x63, 0x75, 0x74, 0x6c, 0x61, 0x73, 0x73, 0x5f, 0x73, 0x77, 0x65
        /*005e*/ 	.byte	0x65, 0x70, 0x5f, 0x73, 0x72, 0x63, 0x2f, 0x69, 0x6e, 0x63, 0x6c, 0x75, 0x64, 0x65, 0x2f, 0x63
        /*006e*/ 	.byte	0x75, 0x74, 0x65, 0x2f, 0x61, 0x74, 0x6f, 0x6d, 0x2f, 0x63, 0x6f, 0x70, 0x79, 0x5f, 0x74, 0x72
        /*007e*/ 	.byte	0x61, 0x69, 0x74, 0x73, 0x5f, 0x73, 0x6d, 0x31, 0x30, 0x30, 0x2e, 0x68, 0x70, 0x70, 0x00
	.type		$str$25,@object
	.size		$str$25,(__unnamed_1 - $str$25)
$str$25:
        /*008d*/ 	.byte	0x28, 0x28, 0x75, 0x69, 0x6e, 0x74, 0x33, 0x32, 0x5f, 0x74, 0x28, 0x74, 0x68, 0x72, 0x65, 0x61
        /*009d*/ 	.byte	0x64, 0x49, 0x64, 0x78, 0x2e, 0x78, 0x29, 0x20, 0x2f, 0x20, 0x33, 0x32, 0x29, 0x20, 0x25, 0x20
        /*00ad*/ 	.byte	0x34, 0x29, 0x20, 0x3d, 0x3d, 0x20, 0x28, 0x28, 0x28, 0x74, 0x6d, 0x65, 0x6d, 0x5f, 0x61, 0x64
        /*00bd*/ 	.byte	0x64, 0x72, 0x20, 0x3e, 0x3e, 0x20, 0x31, 0x36, 0x29, 0x20, 0x2f, 0x20, 0x33, 0x32, 0x29, 0x20
        /*00cd*/ 	.byte	0x25, 0x20, 0x34, 0x29, 0x00
	.type		__unnamed_1,@object
	.size		__unnamed_1,(__unnamed_2 - __unnamed_1)
__unnamed_1:
        /*00d2*/ 	.byte	0x61, 0x75, 0x74, 0x6f, 0x20, 0x63, 0x75, 0x74, 0x65, 0x3a, 0x3a, 0x61, 0x73, 0x5f, 0x70, 0x6f
        /* <DEDUP_REMOVED lines=24> */
        /*0262*/ 	.byte	0x3a, 0x3a, 0x43, 0x3c, 0x34, 0x30, 0x39, 0x36, 0x3e, 0x3e, 0x3e, 0x3e, 0x5d, 0x00
	.type		__unnamed_2,@object
	.size		__unnamed_2,(.L_2 - __unnamed_2)
__unnamed_2:
        /* <DEDUP_REMOVED lines=40> */
        /*04f0*/ 	.byte	0x74, 0x65, 0x3a, 0x3a, 0x43, 0x3c, 0x30, 0x3e, 0x3e, 0x3e, 0x3e, 0x5d, 0x00
.L_2:


//--------------------- .nv.shared._ZN7cutlass13device_kernelINS_4gemm6kernel13GemmUniversalIN4cute5tupleIJiiiiEEENS1_10collective13CollectiveMmaINS1_35MainloopSm100TmaUmmaWarpSpecializedILi26ELi2ELi4ENS5_IJNS4_1CILi2EEENSA_ILi1EEESC_EEEEENS5_IJNSA_ILi128EEESF_NSA_ILi64EEEEEENS_12float_e4m3_tENS5_IJlSC_lEEESI_SJ_NS4_8TiledMMAINS4_8MMA_AtomIJNS4_10MMA_TraitsINS4_25SM100_MMA_F8F6F4_2x1SM_SSEJSI_SI_fSF_SF_NS4_17integral_constantINS4_4UMMA5MajorELSQ_0EEESR_NSO_INSP_7ScaleInELSS_0EEEST_EEEEEENS4_6LayoutINS5_IJSC_SC_SC_EEENS5_IJNSA_ILi0EEESY_SY_EEEEENS5_IJNS4_10UnderscoreES11_S11_EEEEENS4_18SM100_TMA_2SM_LOADENS4_14ComposedLayoutINS4_7SwizzleILi2ELi4ELi3EEENS4_18smem_ptr_flag_bitsILi8EEENSW_INS5_IJNSA_ILi8EEESG_EEENS5_IJSG_SC_EEEEEEEvNS4_8identityES14_S1E_vS1F_EENS_8epilogue10collective18CollectiveEpilogueINS1H_23Sm100TmaWarpSpecializedILi2ELi2ELi32ELb0ELb0EEEJNS5_IJSG_SF_SG_EEENS5_IJNSW_ISG_SC_EENSW_INS5_IJNSA_ILi32EEESB_EEENS5_IJSC_SG_EEEEEEEESI_SJ_SI_SJ_NS1H_6fusion15FusionCallbacksIS1L_NS1T_13LinCombEltActINS1H_6thread4GELUESI_fSI_fLNS_15FloatRoundStyleE2EEES1M_S1S_JEEENS4_5SM1004TMEM4LOAD26SM100_TMEM_LOAD_32dp32b32xENS4_13SM90_TMA_LOADENS15_INS16_ILi1ELi4ELi3EEES19_NSW_INS5_IJS1A_S1O_EEENS5_IJS1O_SC_EEEEEEENS4_39AutoVectorizingCopyWithAssumedAlignmentILi128EEENS4_14SM90_TMA_STOREES2A_S2C_S2C_EEEvvEEEEvNT_6ParamsE --------------------------
	.section	.nv.shared._ZN7cutlass13device_kernelINS_4gemm6kernel13GemmUniversalIN4cute5tupleIJiiiiEEENS1_10collective13CollectiveMmaINS1_35MainloopSm100TmaUmmaWarpSpecializedILi26ELi2ELi4ENS5_IJNS4_1CILi2EEENSA_ILi1EEESC_EEEEENS5_IJNSA_ILi128EEESF_NSA_ILi64EEEEEENS_12float_e4m3_tENS5_IJlSC_lEEESI_SJ_NS4_8TiledMMAINS4_8MMA_AtomIJNS4_10MMA_TraitsINS4_25SM100_MMA_F8F6F4_2x1SM_SSEJSI_SI_fSF_SF_NS4_17integral_constantINS4_4UMMA5MajorELSQ_0EEESR_NSO_INSP_7ScaleInELSS_0EEEST_EEEEEENS4_6LayoutINS5_IJSC_SC_SC_EEENS5_IJNSA_ILi0EEESY_SY_EEEEENS5_IJNS4_10UnderscoreES11_S11_EEEEENS4_18SM100_TMA_2SM_LOADENS4_14ComposedLayoutINS4_7SwizzleILi2ELi4ELi3EEENS4_18smem_ptr_flag_bitsILi8EEENSW_INS5_IJNSA_ILi8EEESG_EEENS5_IJSG_SC_EEEEEEEvNS4_8identityES14_S1E_vS1F_EENS_8epilogue10collective18CollectiveEpilogueINS1H_23Sm100TmaWarpSpecializedILi2ELi2ELi32ELb0ELb0EEEJNS5_IJSG_SF_SG_EEENS5_IJNSW_ISG_SC_EENSW_INS5_IJNSA_ILi32EEESB_EEENS5_IJSC_SG_EEEEEEEESI_SJ_SI_SJ_NS1H_6fusion15FusionCallbacksIS1L_NS1T_13LinCombEltActINS1H_6thread4GELUESI_fSI_fLNS_15FloatRoundStyleE2EEES1M_S1S_JEEENS4_5SM1004TMEM4LOAD26SM100_TMEM_LOAD_32dp32b32xENS4_13SM90_TMA_LOADENS15_INS16_ILi1ELi4ELi3EEES19_NSW_INS5_IJS1A_S1O_EEENS5_IJS1O_SC_EEEEEEENS4_39AutoVectorizingCopyWithAssumedAlignmentILi128EEENS4_14SM90_TMA_STOREES2A_S2C_S2C_EEEvvEEEEvNT_6ParamsE,"aw",@nobits
	.sectionflags	@""
	.align	16
	.zero		1024


//--------------------- .nv.shared.reserved.0     --------------------------
	.section	.nv.shared.reserved.0,"aw",@nobits
	.weak		__nv_reservedSMEM_offset_0_alias
	.size		__nv_reservedSMEM_offset_0_alias, 0, 64
	.other		__nv_reservedSMEM_offset_0_alias,@"STO_CUDA_RESERVED_SHARED STV_DEFAULT"
__nv_reservedSMEM_offset_0_alias:
	.zero		0
.nv.shared.reserved.0:
	.zero		64
	.weak		__nv_reservedSMEM_tcgen05_partition
	.type		__nv_reservedSMEM_tcgen05_partition,@object
	.size		__nv_reservedSMEM_tcgen05_partition,(.L_0 - __nv_reservedSMEM_tcgen05_partition)
__nv_reservedSMEM_tcgen05_partition:
	.zero		32
.L_0:


//--------------------- .nv.global                --------------------------
	.section	.nv.global,"aw",@nobits
.nv.global:
	.type		_ZN39_INTERNAL_45cbb7bc_4_k_cu_fe6290e0_39294cute1_E,@object
	.size		_ZN39_INTERNAL_45cbb7bc_4_k_cu_fe6290e0_39294cute1_E,(_ZN39_INTERNAL_45cbb7bc_4_k_cu_fe6290e0_39294cuda3std3__45__cpo6cbeginE - _ZN39_INTERNAL_45cbb7bc_4_k_cu_fe6290e0_39294cute1_E)
_ZN39_INTERNAL_45cbb7bc_4_k_cu_fe6290e0_39294cute1_E:
	.zero		1
	.type		_ZN39_INTERNAL_45cbb7bc_4_k_cu_fe6290e0_39294cuda3std3__45__cpo6cbeginE,@object
	.size		_ZN39_INTERNAL_45cbb7bc_4_k_cu_fe6290e0_39294cuda3std3__45__cpo6cbeginE,(_ZN39_INTERNAL_45cbb7bc_4_k_cu_fe6290e0_39294cuda3std3__48in_placeE - _ZN39_INTERNAL_45cbb7bc_4_k_cu_fe6290e0_39294cuda3std3__45__cpo6cbeginE)
_ZN39_INTERNAL_45cbb7bc_4_k_cu_fe6290e0_39294cuda3std3__45__cpo6cbeginE:
	.zero		1
	.type		_ZN39_INTERNAL_45cbb7bc_4_k_cu_fe6290e0_39294cuda3std3__48in_placeE,@object
	.size		_ZN39_INTERNAL_45cbb7bc_4_k_cu_fe6290e0_39294cuda3std3__48in_placeE,(_ZN39_INTERNAL_45cbb7bc_4_k_cu_fe6290e0_39294cuda3std6ranges3__45__cpo9iter_moveE - _ZN39_INTERNAL_45cbb7bc_4_k_cu_fe6290e0_39294cuda3std3__48in_placeE)
_ZN39_INTERNAL_45cbb7bc_4_k_cu_fe6290e0_39294cuda3std3__48in_placeE:
	.zero		1
	.type		_ZN39_INTERNAL_45cbb7bc_4_k_cu_fe6290e0_39294cuda3std6ranges3__45__cpo9iter_moveE,@object
	.size		_ZN39_INTERNAL_45cbb7bc_4_k_cu_fe6290e0_39294cuda3std6ranges3__45__cpo9iter_moveE,(_ZN39_INTERNAL_45cbb7bc_4_k_cu_fe6290e0_39294cuda3std3__45__cpo5beginE - _ZN39_INTERNAL_45cbb7bc_4_k_cu_fe6290e0_39294cuda3std6ranges3__45__cpo9iter_moveE)
_ZN39_INTERNAL_45cbb7bc_4_k_cu_fe6290e0_39294cuda3std6ranges3__45__cpo9iter_moveE:
	.zero		1
	.type		_ZN39_INTERNAL_45cbb7bc_4_k_cu_fe6290e0_39294cuda3std3__45__cpo5beginE,@object
	.size		_ZN39_INTERNAL_45cbb7bc_4_k_cu_fe6290e0_39294cuda3std3__45__cpo5beginE,(_ZN39_INTERNAL_45cbb7bc_4_k_cu_fe6290e0_39294cuda3std3__441_GLOBAL__N__45cbb7bc_4_k_cu_fe6290e0_39296ignoreE - _ZN39_INTERNAL_45cbb7bc_4_k_cu_fe6290e0_39294cuda3std3__45__cpo5beginE)
_ZN39_INTERNAL_45cbb7bc_4_k_cu_fe6290e0_39294cuda3std3__45__cpo5beginE:
	.zero		1
	.type		_ZN39_INTERNAL_45cbb7bc_4_k_cu_fe6290e0_39294cuda3std3__441_GLOBAL__N__45cbb7bc_4_k_cu_fe6290e0_39296ignoreE,@object
	.size		_ZN39_INTERNAL_45cbb7bc_4_k_cu_fe6290e0_39294cuda3std3__441_GLOBAL__N__45cbb7bc_4_k_cu_fe6290e0_39296ignoreE,(_ZN39_INTERNAL_45cbb7bc_4_k_cu_fe6290e0_39294cute7productE - _ZN39_INTERNAL_45cbb7bc_4_k_cu_fe6290e0_39294cuda3std3__441_GLOBAL__N__45cbb7bc_4_k_cu_fe6290e0_39296ignoreE)
_ZN39_INTERNAL_45cbb7bc_4_k_cu_fe6290e0_39294cuda3std3__441_GLOBAL__N__45cbb7bc_4_k_cu_fe6290e0_39296ignoreE:
	.zero		1
	.type		_ZN39_INTERNAL_45cbb7bc_4_k_cu_fe6290e0_39294cute7productE,@object
	.size		_ZN39_INTERNAL_45cbb7bc_4_k_cu_fe6290e0_39294cute7productE,(_ZN39_INTERNAL_45cbb7bc_4_k_cu_fe6290e0_39294cuda3std3__45__cpo3endE - _ZN39_INTERNAL_45cbb7bc_4_k_cu_fe6290e0_39294cute7productE)
_ZN39_INTERNAL_45cbb7bc_4_k_cu_fe6290e0_39294cute7productE:
	.zero		1
	.type		_ZN39_INTERNAL_45cbb7bc_4_k_cu_fe6290e0_39294cuda3std3__45__cpo3endE,@object
	.size		_ZN39_INTERNAL_45cbb7bc_4_k_cu_fe6290e0_39294cuda3std3__45__cpo3endE,(_ZN39_INTERNAL_45cbb7bc_4_k_cu_fe6290e0_39294cuda3std3__419piecewise_constructE - _ZN39_INTERNAL_45cbb7bc_4_k_cu_fe6290e0_39294cuda3std3__45__cpo3endE)
_ZN39_INTERNAL_45cbb7bc_4_k_cu_fe6290e0_39294cuda3std3__45__cpo3endE:
	.zero		1
	.type		_ZN39_INTERNAL_45cbb7bc_4_k_cu_fe6290e0_39294cuda3std3__419piecewise_constructE,@object
	.size		_ZN39_INTERNAL_45cbb7bc_4_k_cu_fe6290e0_39294cuda3std3__419piecewise_constructE,(_ZN39_INTERNAL_45cbb7bc_4_k_cu_fe6290e0_39294cuda3std3__45__cpo4cendE - _ZN39_INTERNAL_45cbb7bc_4_k_cu_fe6290e0_39294cuda3std3__419piecewise_constructE)
_ZN39_INTERNAL_45cbb7bc_4_k_cu_fe6290e0_39294cuda3std3__419piecewise_constructE:
	.zero		1
	.type		_ZN39_INTERNAL_45cbb7bc_4_k_cu_fe6290e0_39294cuda3std3__45__cpo4cendE,@object
	.size		_ZN39_INTERNAL_45cbb7bc_4_k_cu_fe6290e0_39294cuda3std3__45__cpo4cendE,(_ZN39_INTERNAL_45cbb7bc_4_k_cu_fe6290e0_39294cuda3std6ranges3__45__cpo4swapE - _ZN39_INTERNAL_45cbb7bc_4_k_cu_fe6290e0_39294cuda3std3__45__cpo4cendE)
_ZN39_INTERNAL_45cbb7bc_4_k_cu_fe6290e0_39294cuda3std3__45__cpo4cendE:
	.zero		1
	.type		_ZN39_INTERNAL_45cbb7bc_4_k_cu_fe6290e0_39294cuda3std6ranges3__45__cpo4swapE,@object
	.size		_ZN39_INTERNAL_45cbb7bc_4_k_cu_fe6290e0_39294cuda3std6ranges3__45__cpo4swapE,(.L_10 - _ZN39_INTERNAL_45cbb7bc_4_k_cu_fe6290e0_39294cuda3std6ranges3__45__cpo4swapE)
_ZN39_INTERNAL_45cbb7bc_4_k_cu_fe6290e0_39294cuda3std6ranges3__45__cpo4swapE:
	.zero		1
.L_10:


//--------------------- .nv.constant0._ZN7cutlass13device_kernelINS_4gemm6kernel13GemmUniversalIN4cute5tupleIJiiiiEEENS1_10collective13CollectiveMmaINS1_35MainloopSm100TmaUmmaWarpSpecializedILi26ELi2ELi4ENS5_IJNS4_1CILi2EEENSA_ILi1EEESC_EEEEENS5_IJNSA_ILi128EEESF_NSA_ILi64EEEEEENS_12float_e4m3_tENS5_IJlSC_lEEESI_SJ_NS4_8TiledMMAINS4_8MMA_AtomIJNS4_10MMA_TraitsINS4_25SM100_MMA_F8F6F4_2x1SM_SSEJSI_SI_fSF_SF_NS4_17integral_constantINS4_4UMMA5MajorELSQ_0EEESR_NSO_INSP_7ScaleInELSS_0EEEST_EEEEEENS4_6LayoutINS5_IJSC_SC_SC_EEENS5_IJNSA_ILi0EEESY_SY_EEEEENS5_IJNS4_10UnderscoreES11_S11_EEEEENS4_18SM100_TMA_2SM_LOADENS4_14ComposedLayoutINS4_7SwizzleILi2ELi4ELi3EEENS4_18smem_ptr_flag_bitsILi8EEENSW_INS5_IJNSA_ILi8EEESG_EEENS5_IJSG_SC_EEEEEEEvNS4_8identityES14_S1E_vS1F_EENS_8epilogue10collective18CollectiveEpilogueINS1H_23Sm100TmaWarpSpecializedILi2ELi2ELi32ELb0ELb0EEEJNS5_IJSG_SF_SG_EEENS5_IJNSW_ISG_SC_EENSW_INS5_IJNSA_ILi32EEESB_EEENS5_IJSC_SG_EEEEEEEESI_SJ_SI_SJ_NS1H_6fusion15FusionCallbacksIS1L_NS1T_13LinCombEltActINS1H_6thread4GELUESI_fSI_fLNS_15FloatRoundStyleE2EEES1M_S1S_JEEENS4_5SM1004TMEM4LOAD26SM100_TMEM_LOAD_32dp32b32xENS4_13SM90_TMA_LOADENS15_INS16_ILi1ELi4ELi3EEES19_NSW_INS5_IJS1A_S1O_EEENS5_IJS1O_SC_EEEEEEENS4_39AutoVectorizingCopyWithAssumedAlignmentILi128EEENS4_14SM90_TMA_STOREES2A_S2C_S2C_EEEvvEEEEvNT_6ParamsE --------------------------
	.section	.nv.constant0._ZN7cutlass13device_kernelINS_4gemm6kernel13GemmUniversalIN4cute5tupleIJiiiiEEENS1_10collective13CollectiveMmaINS1_35MainloopSm100TmaUmmaWarpSpecializedILi26ELi2ELi4ENS5_IJNS4_1CILi2EEENSA_ILi1EEESC_EEEEENS5_IJNSA_ILi128EEESF_NSA_ILi64EEEEEENS_12float_e4m3_tENS5_IJlSC_lEEESI_SJ_NS4_8TiledMMAINS4_8MMA_AtomIJNS4_10MMA_TraitsINS4_25SM100_MMA_F8F6F4_2x1SM_SSEJSI_SI_fSF_SF_NS4_17integral_constantINS4_4UMMA5MajorELSQ_0EEESR_NSO_INSP_7ScaleInELSS_0EEEST_EEEEEENS4_6LayoutINS5_IJSC_SC_SC_EEENS5_IJNSA_ILi0EEESY_SY_EEEEENS5_IJNS4_10UnderscoreES11_S11_EEEEENS4_18SM100_TMA_2SM_LOADENS4_14ComposedLayoutINS4_7SwizzleILi2ELi4ELi3EEENS4_18smem_ptr_flag_bitsILi8EEENSW_INS5_IJNSA_ILi8EEESG_EEENS5_IJSG_SC_EEEEEEEvNS4_8identityES14_S1E_vS1F_EENS_8epilogue10collective18CollectiveEpilogueINS1H_23Sm100TmaWarpSpecializedILi2ELi2ELi32ELb0ELb0EEEJNS5_IJSG_SF_SG_EEENS5_IJNSW_ISG_SC_EENSW_INS5_IJNSA_ILi32EEESB_EEENS5_IJSC_SG_EEEEEEEESI_SJ_SI_SJ_NS1H_6fusion15FusionCallbacksIS1L_NS1T_13LinCombEltActINS1H_6thread4GELUESI_fSI_fLNS_15FloatRoundStyleE2EEES1M_S1S_JEEENS4_5SM1004TMEM4LOAD26SM100_TMEM_LOAD_32dp32b32xENS4_13SM90_TMA_LOADENS15_INS16_ILi1ELi4ELi3EEES19_NSW_INS5_IJS1A_S1O_EEENS5_IJS1O_SC_EEEEEEENS4_39AutoVectorizingCopyWithAssumedAlignmentILi128EEENS4_14SM90_TMA_STOREES2A_S2C_S2C_EEEvvEEEEvNT_6ParamsE,"a",@progbits
	.sectionflags	@""
	.align	4
.nv.constant0._ZN7cutlass13device_kernelINS_4gemm6kernel13GemmUniversalIN4cute5tupleIJiiiiEEENS1_10collective13CollectiveMmaINS1_35MainloopSm100TmaUmmaWarpSpecializedILi26ELi2ELi4ENS5_IJNS4_1CILi2EEENSA_ILi1EEESC_EEEEENS5_IJNSA_ILi128EEESF_NSA_ILi64EEEEEENS_12float_e4m3_tENS5_IJlSC_lEEESI_SJ_NS4_8TiledMMAINS4_8MMA_AtomIJNS4_10MMA_TraitsINS4_25SM100_MMA_F8F6F4_2x1SM_SSEJSI_SI_fSF_SF_NS4_17integral_constantINS4_4UMMA5MajorELSQ_0EEESR_NSO_INSP_7ScaleInELSS_0EEEST_EEEEEENS4_6LayoutINS5_IJSC_SC_SC_EEENS5_IJNSA_ILi0EEESY_SY_EEEEENS5_IJNS4_10UnderscoreES11_S11_EEEEENS4_18SM100_TMA_2SM_LOADENS4_14ComposedLayoutINS4_7SwizzleILi2ELi4ELi3EEENS4_18smem_ptr_flag_bitsILi8EEENSW_INS5_IJNSA_ILi8EEESG_EEENS5_IJSG_SC_EEEEEEEvNS4_8identityES14_S1E_vS1F_EENS_8epilogue10collective18CollectiveEpilogueINS1H_23Sm100TmaWarpSpecializedILi2ELi2ELi32ELb0ELb0EEEJNS5_IJSG_SF_SG_EEENS5_IJNSW_ISG_SC_EENSW_INS5_IJNSA_ILi32EEESB_EEENS5_IJSC_SG_EEEEEEEESI_SJ_SI_SJ_NS1H_6fusion15FusionCallbacksIS1L_NS1T_13LinCombEltActINS1H_6thread4GELUESI_fSI_fLNS_15FloatRoundStyleE2EEES1M_S1S_JEEENS4_5SM1004TMEM4LOAD26SM100_TMEM_LOAD_32dp32b32xENS4_13SM90_TMA_LOADENS15_INS16_ILi1ELi4ELi3EEES19_NSW_INS5_IJS1A_S1O_EEENS5_IJS1O_SC_EEEEEEENS4_39AutoVectorizingCopyWithAssumedAlignmentILi128EEENS4_14SM90_TMA_STOREES2A_S2C_S2C_EEEvvEEEEvNT_6ParamsE:
	.zero		2944


//--------------------- SYMBOLS --------------------------

	.type		.nv.reservedSmem.offset0,@object
	.size		.nv.reservedSmem.offset0,0x4
	.type		.nv.reservedSmem.cap,@object
	.size		.nv.reservedSmem.cap,0x4
	.type		__assertfail,@function
